	.target	sm_90a

	.elftype	@"ET_EXEC"


//--------------------- .note.nv.tkinfo           --------------------------
	.section	.note.nv.tkinfo,"",@"SHT_NOTE"
	.sectionflags	@"SHF_NOTE_NV_TKINFO"
	.tkinfo
        /*0018*/ 	.word	0x00000002
        /*0030*/ 	.string	""
        /*0030*/ 	.string	"ptxas"
        /*0030*/ 	.string	"Cuda compilation tools, release 13.0, V13.0.88"
        /*0030*/ 	.string	"Build cuda_13.0.r13.0/compiler.36424714_0"
        /*0030*/ 	.string	"-v  -suppress-debug-info  -lineinfo  -arch sm_90a "



//--------------------- .note.nv.cuinfo           --------------------------
	.section	.note.nv.cuinfo,"",@"SHT_NOTE"
	.sectionflags	@"SHF_NOTE_NV_CUINFO"
        /*0018*/ 	.short	0x0002
        /*001a*/ 	.short	0x005a
        /*001c*/ 	.short	0x0082
	.zero		2


//--------------------- .nv.info                  --------------------------
	.section	.nv.info,"",@"SHT_CUDA_INFO"
	.align	4


	//----- nvinfo : EIATTR_REGCOUNT
	.align		4
        /*0000*/ 	.byte	0x04, 0x2f
        /*0002*/ 	.short	(.L_1 - .L_0)
	.align		4
.L_0:
        /*0004*/ 	.word	index@(gluon_wgmma)
        /*0008*/ 	.word	0x000000ff


	//----- nvinfo : EIATTR_FRAME_SIZE
	.align		4
.L_1:
        /*000c*/ 	.byte	0x04, 0x11
        /*000e*/ 	.short	(.L_3 - .L_2)
	.align		4
.L_2:
        /*0010*/ 	.word	index@(gluon_wgmma)
        /*0014*/ 	.word	0x00000270


	//----- nvinfo : EIATTR_MIN_STACK_SIZE
	.align		4
.L_3:
        /*0018*/ 	.byte	0x04, 0x12
        /*001a*/ 	.short	(.L_5 - .L_4)
	.align		4
.L_4:
        /*001c*/ 	.word	index@(gluon_wgmma)
        /*0020*/ 	.word	0x00000270
.L_5:


//--------------------- .nv.compat                --------------------------
	.section	.nv.compat,"",@"SHT_CUDA_COMPAT_INFO"
	.align	4
        /*0000*/ 	.byte	0x02, 0x09, 0x01, 0x00, 0x02, 0x02, 0x04, 0x00, 0x02, 0x05, 0x05, 0x00, 0x03, 0x07, 0x01, 0x01
        /*0010*/ 	.byte	0x02, 0x03, 0x03, 0x00, 0x02, 0x06, 0x01, 0x00, 0x04, 0x0b, 0x08, 0x00, 0x00, 0x00, 0x00, 0x00
        /*0020*/ 	.byte	0x00, 0x00, 0x00, 0x00


//--------------------- .nv.info.gluon_wgmma      --------------------------
	.section	.nv.info.gluon_wgmma,"",@"SHT_CUDA_INFO"
	.sectionflags	@""
	.align	4


	//----- nvinfo : EIATTR_CUDA_API_VERSION
	.align		4
        /*0000*/ 	.byte	0x04, 0x37
        /*0002*/ 	.short	(.L_7 - .L_6)
.L_6:
        /*0004*/ 	.word	0x00000082


	//----- nvinfo : EIATTR_KPARAM_INFO
	.align		4
.L_7:
        /*0008*/ 	.byte	0x04, 0x17
        /*000a*/ 	.short	(.L_9 - .L_8)
.L_8:
        /*000c*/ 	.word	0x00000000
        /*0010*/ 	.short	0x000a
        /*0012*/ 	.short	0x0048
        /*0014*/ 	.byte	0x00, 0xf4, 0x21, 0x00


	//----- nvinfo : EIATTR_KPARAM_INFO
	.align		4
.L_9:
        /*0018*/ 	.byte	0x04, 0x17
        /*001a*/ 	.short	(.L_11 - .L_10)
.L_10:
        /*001c*/ 	.word	0x00000000
        /*0020*/ 	.short	0x0009
        /*0022*/ 	.short	0x0040
        /*0024*/ 	.byte	0x00, 0xf4, 0x21, 0x00


	//----- nvinfo : EIATTR_KPARAM_INFO
	.align		4
.L_11:
        /*0028*/ 	.byte	0x04, 0x17
        /*002a*/ 	.short	(.L_13 - .L_12)
.L_12:
        /*002c*/ 	.word	0x00000000
        /*0030*/ 	.short	0x0008
        /*0032*/ 	.short	0x0038
        /*0034*/ 	.byte	0x00, 0xf0, 0x21, 0x00


	//----- nvinfo : EIATTR_KPARAM_INFO
	.align		4
.L_13:
        /*0038*/ 	.byte	0x04, 0x17
        /*003a*/ 	.short	(.L_15 - .L_14)
.L_14:
        /*003c*/ 	.word	0x00000000
        /*0040*/ 	.short	0x0007
        /*0042*/ 	.short	0x0030
        /*0044*/ 	.byte	0x00, 0xf0, 0x21, 0x00


	//----- nvinfo : EIATTR_KPARAM_INFO
	.align		4
.L_15:
        /*0048*/ 	.byte	0x04, 0x17
        /*004a*/ 	.short	(.L_17 - .L_16)
.L_16:
        /*004c*/ 	.word	0x00000000
        /*0050*/ 	.short	0x0006
        /*0052*/ 	.short	0x0028
        /*0054*/ 	.byte	0x00, 0xf0, 0x21, 0x00


	//----- nvinfo : EIATTR_KPARAM_INFO
	.align		4
.L_17:
        /*0058*/ 	.byte	0x04, 0x17
        /*005a*/ 	.short	(.L_19 - .L_18)
.L_18:
        /*005c*/ 	.word	0x00000000
        /*0060*/ 	.short	0x0005
        /*0062*/ 	.short	0x0020
        /*0064*/ 	.byte	0x00, 0xf0, 0x11, 0x00


	//----- nvinfo : EIATTR_KPARAM_INFO
	.align		4
.L_19:
        /*0068*/ 	.byte	0x04, 0x17
        /*006a*/ 	.short	(.L_21 - .L_20)
.L_20:
        /*006c*/ 	.word	0x00000000
        /*0070*/ 	.short	0x0004
        /*0072*/ 	.short	0x001c
        /*0074*/ 	.byte	0x00, 0xf0, 0x11, 0x00


	//----- nvinfo : EIATTR_KPARAM_INFO
	.align		4
.L_21:
        /*0078*/ 	.byte	0x04, 0x17
        /*007a*/ 	.short	(.L_23 - .L_22)
.L_22:
        /*007c*/ 	.word	0x00000000
        /*0080*/ 	.short	0x0003
        /*0082*/ 	.short	0x0018
        /*0084*/ 	.byte	0x00, 0xf0, 0x11, 0x00


	//----- nvinfo : EIATTR_KPARAM_INFO
	.align		4
.L_23:
        /*0088*/ 	.byte	0x04, 0x17
        /*008a*/ 	.short	(.L_25 - .L_24)
.L_24:
        /*008c*/ 	.word	0x00000000
        /*0090*/ 	.short	0x0002
        /*0092*/ 	.short	0x0010
        /*0094*/ 	.byte	0x00, 0xf4, 0x21, 0x00


	//----- nvinfo : EIATTR_KPARAM_INFO
	.align		4
.L_25:
        /*0098*/ 	.byte	0x04, 0x17
        /*009a*/ 	.short	(.L_27 - .L_26)
.L_26:
        /*009c*/ 	.word	0x00000000
        /*00a0*/ 	.short	0x0001
        /*00a2*/ 	.short	0x0008
        /*00a4*/ 	.byte	0x00, 0xf4, 0x21, 0x00


	//----- nvinfo : EIATTR_KPARAM_INFO
	.align		4
.L_27:
        /*00a8*/ 	.byte	0x04, 0x17
        /*00aa*/ 	.short	(.L_29 - .L_28)
.L_28:
        /*00ac*/ 	.word	0x00000000
        /*00b0*/ 	.short	0x0000
        /*00b2*/ 	.short	0x0000
        /*00b4*/ 	.byte	0x00, 0xf4, 0x21, 0x00


	//----- nvinfo : EIATTR_SPARSE_MMA_MASK
	.align		4
.L_29:
        /*00b8*/ 	.byte	0x03, 0x50
        /*00ba*/ 	.short	0x0000


	//----- nvinfo : EIATTR_MAXREG_COUNT
	.align		4
        /*00bc*/ 	.byte	0x03, 0x1b
        /*00be*/ 	.short	0x00ff


	//----- nvinfo : EIATTR_NUM_BARRIERS
	.align		4
        /*00c0*/ 	.byte	0x02, 0x4c
        /*00c2*/ 	.byte	0x01
	.zero		1


	//----- nvinfo : EIATTR_ANNOTATIONS
	.align		4
        /*00c4*/ 	.byte	0x04, 0x55
        /*00c6*/ 	.short	(.L_31 - .L_30)


	//   ....[0]....
.L_30:
        /*00c8*/ 	.word	0x00000001
        /*00cc*/ 	.byte	0x50, 0x11, 0x00, 0x00, 0x01, 0x00, 0x00, 0x00, 0xa0, 0x12, 0x00, 0x00, 0x01, 0x00, 0x00, 0x00
        /* <DEDUP_REMOVED lines=272> */
        /*11dc*/ 	.byte	0xb0, 0x43, 0x00, 0x00, 0x01, 0x00, 0x00, 0x00, 0xc0, 0x43, 0x00, 0x00


	//----- nvinfo : EIATTR_MERCURY_ISA_VERSION
	.align		4
.L_31:
        /*11e8*/ 	.byte	0x03, 0x5f
        /*11ea*/ 	.short	0x0101


	//----- nvinfo : EIATTR_INT_WARP_WIDE_INSTR_OFFSETS
	.align		4
        /*11ec*/ 	.byte	0x04, 0x31
        /*11ee*/ 	.short	(.L_33 - .L_32)


	//   ....[0]....
.L_32:
        /*11f0*/ 	.word	0x000012d0


	//   ....[1]....
        /*11f4*/ 	.word	0x000012f0


	//   ....[2]....
        /*11f8*/ 	.word	0x00001310


	//   ....[3]....
        /*11fc*/ 	.word	0x00001430


	//   ....[4]....
        /*1200*/ 	.word	0x00001450


	//   ....[5]....
        /*1204*/ 	.word	0x00002d80


	//   ....[6]....
        /*1208*/ 	.word	0x00002d90


	//----- nvinfo : EIATTR_COOP_GROUP_MASK_REGIDS
	.align		4
.L_33:
        /*120c*/ 	.byte	0x04, 0x29
        /*120e*/ 	.short	(.L_35 - .L_34)


	//   ....[0]....
.L_34:
        /*1210*/ 	.word	0xffffffff


	//   ....[1]....
        /*1214*/ 	.word	0xffffffff


	//   ....[2]....
        /*1218*/ 	.word	0xffffffff


	//----- nvinfo : EIATTR_COOP_GROUP_INSTR_OFFSETS
	.align		4
.L_35:
        /*121c*/ 	.byte	0x04, 0x28
        /*121e*/ 	.short	(.L_37 - .L_36)


	//   ....[0]....
.L_36:
        /*1220*/ 	.word	0x00000160


	//   ....[1]....
        /*1224*/ 	.word	0x00000730


	//   ....[2]....
        /*1228*/ 	.word	0x00000ce0


	//----- nvinfo : EIATTR_MBARRIER_INSTR_OFFSETS
	.align		4
.L_37:
        /*122c*/ 	.byte	0x04, 0x39
        /*122e*/ 	.short	(.L_39 - .L_38)


	//   ....[0]....
.L_38:
        /*1230*/ 	.word	0x00001b40
        /*1234*/ 	.word	0x000000ff
        /*1238*/ 	.word	0x00018000
        /*123c*/ 	.short	0x0100
        /*123e*/ 	.byte	0x14
	.zero		1


	//   ....[1]....
        /*1240*/ 	.word	0x00001cf0
        /*1244*/ 	.word	0x000000ff
        /*1248*/ 	.word	0x00018008
        /*124c*/ 	.short	0x0100
        /*124e*/ 	.byte	0x14
	.zero		1


	//   ....[2]....
        /*1250*/ 	.word	0x00001ea0
        /*1254*/ 	.word	0x000000ff
        /*1258*/ 	.word	0x00018010
        /*125c*/ 	.short	0x0100
        /*125e*/ 	.byte	0x14
	.zero		1


	//   ....[3]....
        /*1260*/ 	.word	0x00002050
        /*1264*/ 	.word	0x000000ff
        /*1268*/ 	.word	0x00018018
        /*126c*/ 	.short	0x0100
        /*126e*/ 	.byte	0x14
	.zero		1


	//   ....[4]....
        /*1270*/ 	.word	0x00002e60
        /*1274*/ 	.word	0x000000ff
        /*1278*/ 	.word	0x00018000
        /*127c*/ 	.short	0x010a
        /*127e*/ 	.byte	0x10
	.zero		1


	//   ....[5]....
        /*1280*/ 	.word	0x00003b10
        /*1284*/ 	.word	0x000000ff
        /*1288*/ 	.word	0x00018000
        /*128c*/ 	.short	0x0108
        /*128e*/ 	.byte	0x14
	.zero		1


	//   ....[6]....
        /*1290*/ 	.word	0x00003b80
        /*1294*/ 	.word	0x000000ff
        /*1298*/ 	.word	0x00018008
        /*129c*/ 	.short	0x0108
        /*129e*/ 	.byte	0x14
	.zero		1


	//   ....[7]....
        /*12a0*/ 	.word	0x00003bf0
        /*12a4*/ 	.word	0x000000ff
        /*12a8*/ 	.word	0x00018010
        /*12ac*/ 	.short	0x0108
        /*12ae*/ 	.byte	0x14
	.zero		1


	//   ....[8]....
        /*12b0*/ 	.word	0x00004540
        /*12b4*/ 	.word	0x000000ff
        /*12b8*/ 	.word	0x00018018
        /*12bc*/ 	.short	0x0108
        /*12be*/ 	.byte	0x14
	.zero		1


	//   ....[9]....
        /*12c0*/ 	.word	0x00004f70
        /*12c4*/ 	.word	0x000000ff
        /*12c8*/ 	.word	0x00018000
        /*12cc*/ 	.short	0x010a
        /*12ce*/ 	.byte	0x10
	.zero		1


	//----- nvinfo : EIATTR_NUM_MBARRIERS
	.align		4
.L_39:
        /*12d0*/ 	.byte	0x03, 0x38
        /*12d2*/ 	.short	0x0004


	//----- nvinfo : EIATTR_EXIT_INSTR_OFFSETS
	.align		4
        /*12d4*/ 	.byte	0x04, 0x1c
        /*12d6*/ 	.short	(.L_41 - .L_40)


	//   ....[0]....
.L_40:
        /*12d8*/ 	.word	0x00004f60


	//----- nvinfo : EIATTR_REQNTID
	.align		4
.L_41:
        /*12dc*/ 	.byte	0x04, 0x10
        /*12de*/ 	.short	(.L_43 - .L_42)
.L_42:
        /*12e0*/ 	.word	0x00000080
        /*12e4*/ 	.word	0x00000001
        /*12e8*/ 	.word	0x00000001


	//----- nvinfo : EIATTR_CRS_STACK_SIZE
	.align		4
.L_43:
        /*12ec*/ 	.byte	0x04, 0x1e
        /*12ee*/ 	.short	(.L_45 - .L_44)
.L_44:
        /*12f0*/ 	.word	0x00000000


	//----- nvinfo : EIATTR_CBANK_PARAM_SIZE
	.align		4
.L_45:
        /*12f4*/ 	.byte	0x03, 0x19
        /*12f6*/ 	.short	0x0050


	//----- nvinfo : EIATTR_PARAM_CBANK
	.align		4
        /*12f8*/ 	.byte	0x04, 0x0a
        /*12fa*/ 	.short	(.L_47 - .L_46)
	.align		4
.L_46:
        /*12fc*/ 	.word	index@(.nv.constant0.gluon_wgmma)
        /*1300*/ 	.short	0x0210
        /*1302*/ 	.short	0x0050


	//----- nvinfo : EIATTR_SW_WAR
	.align		4
.L_47:
        /*1304*/ 	.byte	0x04, 0x36
        /*1306*/ 	.short	(.L_49 - .L_48)
.L_48:
        /*1308*/ 	.word	0x00000008
.L_49:


//--------------------- .nv.callgraph             --------------------------
	.section	.nv.callgraph,"",@"SHT_CUDA_CALLGRAPH"
	.align	4
	.sectionentsize	8
	.align		4
        /*0000*/ 	.word	0x00000000
	.align		4
        /*0004*/ 	.word	0xffffffff
	.align		4
        /*0008*/ 	.word	0x00000000
	.align		4
        /*000c*/ 	.word	0xfffffffe
	.align		4
        /*0010*/ 	.word	0x00000000
	.align		4
        /*0014*/ 	.word	0xfffffffd
	.align		4
        /*0018*/ 	.word	0x00000000
	.align		4
        /*001c*/ 	.word	0xfffffffc


//--------------------- .text.gluon_wgmma         --------------------------
	.section	.text.gluon_wgmma,"ax",@progbits
	.align	128
        .global         gluon_wgmma
        .type           gluon_wgmma,@function
        .size           gluon_wgmma,(.L_x_52 - gluon_wgmma)
        .other          gluon_wgmma,@"STO_CUDA_ENTRY STV_DEFAULT"
gluon_wgmma:
.text.gluon_wgmma:
[----:B------:R-:W1:Y:S01]  /*0000*/  LDC R1, c[0x0][0x28] ;  /* 0x00000a00ff017b82 */ /* 0x000e620000000800 */
[----:B------:R-:W2:Y:S07]  /*0010*/  S2R R16, SR_TID.X ;  /* 0x0000000000107919 */ /* 0x000eae0000002100 */
[----:B------:R-:W3:Y:S01]  /*0020*/  S2UR UR4, SR_CgaCtaId ;  /* 0x00000000000479c3 */ /* 0x000ee20000008800 */
[----:B------:R-:W-:Y:S01]  /*0030*/  UMOV UR20, 0x400 ;  /* 0x0000040000147882 */ /* 0x000fe20000000000 */
[----:B------:R-:W-:Y:S01]  /*0040*/  ULDC UR6, c[0x0][0xc] ;  /* 0x0000030000067ab9 */ /* 0x000fe20000000800 */
[----:B------:R-:W-:Y:S01]  /*0050*/  ULDC.64 UR26, c[0x0][0x250] ;  /* 0x00009400001a7ab9 */ /* 0x000fe20000000a00 */
[----:B------:R-:W-:Y:S01]  /*0060*/  BSSY B0, `(.L_x_0) ;  /* 0x000001f000007945 */ /* 0x000fe20003800000 */
[----:B-1----:R-:W-:-:S03]  /*0070*/  VIADD R1, R1, 0xfffffd90 ;  /* 0xfffffd9001017836 */ /* 0x002fc60000000000 */
[----:B------:R-:W1:Y:S08]  /*0080*/  LDC R6, c[0x0][0x228] ;  /* 0x00008a00ff067b82 */ /* 0x000e700000000800 */
[----:B------:R-:W4:Y:S08]  /*0090*/  LDC R13, c[0x0][0x230] ;  /* 0x00008c00ff0d7b82 */ /* 0x000f300000000800 */
[----:B------:R-:W-:Y:S01]  /*00a0*/  S2UR UR29, SR_CTAID.Y ;  /* 0x00000000001d79c3 */ /* 0x000fe20000002600 */
[----:B---3--:R-:W-:-:S03]  /*00b0*/  ULEA UR20, UR4, UR20, 0x18 ;  /* 0x0000001404147291 */ /* 0x008fc6000f8ec03f */
[----:B------:R-:W-:Y:S01]  /*00c0*/  ULDC UR4, c[0x0][0x10] ;  /* 0x0000040000047ab9 */ /* 0x000fe20000000800 */
[----:B--2---:R-:W-:-:S03]  /*00d0*/  LOP3.LUT R3, R16, 0x7f, RZ, 0xc0, !PT ;  /* 0x0000007f10037812 */ /* 0x004fc600078ec0ff */
[----:B------:R-:W2:Y:S01]  /*00e0*/  S2UR UR5, SR_CTAID.Z ;  /* 0x00000000000579c3 */ /* 0x000ea20000002700 */
[----:B-1----:R-:W-:Y:S01]  /*00f0*/  VIADD R6, R6, 0xffffffff ;  /* 0xffffffff06067836 */ /* 0x002fe20000000000 */
[C---:B------:R-:W-:Y:S02]  /*0100*/  ISETP.GE.U32.AND P0, PT, R3.reuse, 0x20, PT ;  /* 0x000000200300780c */ /* 0x040fe40003f06070 */
[C---:B------:R-:W-:Y:S02]  /*0110*/  ISETP.NE.U32.AND P1, PT, R3.reuse, RZ, PT ;  /* 0x000000ff0300720c */ /* 0x040fe40003f25070 */
[----:B------:R-:W-:Y:S02]  /*0120*/  LEA R12, R3, UR20, 0x2 ;  /* 0x00000014030c7c11 */ /* 0x000fe4000f8e10ff */
[----:B------:R-:W1:Y:S01]  /*0130*/  S2UR UR30, SR_CTAID.X ;  /* 0x00000000001e79c3 */ /* 0x000e620000002500 */
[----:B----4-:R-:W-:-:S06]  /*0140*/  VIADD R8, R13, 0xffffffff ;  /* 0xffffffff0d087836 */ /* 0x010fcc0000000000 */
[----:B------:R3:W-:Y:S01]  /*0150*/  @!P0 STS [R12], RZ ;  /* 0x000000ff0c008388 */ /* 0x0007e20000000800 */
[----:B------:R-:W-:-:S03]  /*0160*/  NOP ;  /* 0x0000000000007918 */ /* 0x000fc60000000000 */
[----:B------:R3:W-:Y:S01]  /*0170*/  @!P1 STS [UR20+0x24], R6 ;  /* 0x00002406ff009988 */ /* 0x0007e20008000814 */
[----:B--2---:R-:W-:-:S03]  /*0180*/  UIMAD UR4, UR5, UR4, UR29 ;  /* 0x00000004050472a4 */ /* 0x004fc6000f8e021d */
[----:B------:R3:W-:Y:S01]  /*0190*/  @!P1 STS [UR20+0x20], R8 ;  /* 0x00002008ff009988 */ /* 0x0007e20008000814 */
[----:B-1----:R-:W-:-:S04]  /*01a0*/  UIMAD UR4, UR4, UR6, UR30 ;  /* 0x00000006040472a4 */ /* 0x002fc8000f8e021e */
[----:B------:R-:W-:-:S04]  /*01b0*/  UIMAD UR4, UR4, 0x180, URZ ;  /* 0x00000180040478a4 */ /* 0x000fc8000f8e023f */
[----:B------:R-:W-:-:S04]  /*01c0*/  UIADD3 UR22, UP0, UR4, UR26, URZ ;  /* 0x0000001a04167290 */ /* 0x000fc8000ff1e03f */
[----:B------:R-:W-:Y:S01]  /*01d0*/  ULEA.HI.X.SX32 UR23, UR4, UR27, 0x1, UP0 ;  /* 0x0000001b04177291 */ /* 0x000fe200080f0e3f */
[----:B---3--:R-:W-:Y:S11]  /*01e0*/  @P1 BRA `(.L_x_1) ;  /* 0x0000000000181947 */ /* 0x008ff60003800000 */
[----:B------:R-:W1:Y:S01]  /*01f0*/  LDS R0, [UR20+0x8] ;  /* 0x00000814ff007984 */ /* 0x000e620008000800 */
[----:B------:R-:W2:Y:S01]  /*0200*/  LDC.64 R10, c[0x0][0x210] ;  /* 0x00008400ff0a7b82 */ /* 0x000ea20000000a00 */
[----:B------:R-:W-:Y:S02]  /*0210*/  IMAD.MOV.U32 R5, RZ, RZ, 0x70 ;  /* 0x00000070ff057424 */ /* 0x000fe400078e00ff */
[----:B--2---:R2:W-:Y:S03]  /*0220*/  STS.64 [UR20], R10 ;  /* 0x0000000aff007988 */ /* 0x0045e60008000a14 */
[----:B-1----:R-:W-:-:S05]  /*0230*/  LOP3.LUT R0, R0, 0x10, R5, 0xd8, !PT ;  /* 0x0000001000007812 */ /* 0x002fca00078ed805 */
[----:B------:R2:W-:Y:S02]  /*0240*/  STS [UR20+0x8], R0 ;  /* 0x00000800ff007988 */ /* 0x0005e40008000814 */
.L_x_1:
[----:B------:R-:W-:Y:S05]  /*0250*/  BSYNC B0 ;  /* 0x0000000000007941 */ /* 0x000fea0003800000 */
.L_x_0:
[----:B------:R-:W-:Y:S04]  /*0260*/  BSSY B0, `(.L_x_2) ;  /* 0x000000a000007945 */ /* 0x000fe80003800000 */
[----:B------:R-:W-:Y:S05]  /*0270*/  @P1 BRA `(.L_x_3) ;  /* 0x0000000000201947 */ /* 0x000fea0003800000 */
[----:B--2---:R-:W1:Y:S01]  /*0280*/  LDS R0, [UR20+0x34] ;  /* 0x00003414ff007984 */ /* 0x004e620008000800 */
[----:B------:R-:W-:Y:S02]  /*0290*/  IMAD.MOV.U32 R5, RZ, RZ, 0x1f000000 ;  /* 0x1f000000ff057424 */ /* 0x000fe400078e00ff */
[----:B------:R-:W-:Y:S01]  /*02a0*/  @!P1 IMAD.MOV.U32 R2, RZ, RZ, 0x7f ;  /* 0x0000007fff029424 */ /* 0x000fe200078e00ff */
[----:B------:R-:W2:Y:S02]  /*02b0*/  @!P1 LDS R7, [UR20+0x38] ;  /* 0x00003814ff079984 */ /* 0x000ea40008000800 */
[----:B-1----:R-:W-:Y:S02]  /*02c0*/  LOP3.LUT R0, R0, 0xff000000, R5, 0xb8, !PT ;  /* 0xff00000000007812 */ /* 0x002fe400078eb805 */
[----:B--2---:R-:W-:-:S03]  /*02d0*/  @!P1 LOP3.LUT R2, R7, 0xff, R2, 0xb8, !PT ;  /* 0x000000ff07029812 */ /* 0x004fc600078eb802 */
[----:B------:R1:W-:Y:S04]  /*02e0*/  STS [UR20+0x34], R0 ;  /* 0x00003400ff007988 */ /* 0x0003e80008000814 */
[----:B------:R1:W-:Y:S02]  /*02f0*/  @!P1 STS [UR20+0x38], R2 ;  /* 0x00003802ff009988 */ /* 0x0003e40008000814 */
.L_x_3:
[----:B------:R-:W-:Y:S05]  /*0300*/  BSYNC B0 ;  /* 0x0000000000007941 */ /* 0x000fea0003800000 */
.L_x_2:
[----:B------:R-:W-:Y:S04]  /*0310*/  BSSY B0, `(.L_x_4) ;  /* 0x000000e000007945 */ /* 0x000fe80003800000 */
[----:B------:R-:W-:Y:S05]  /*0320*/  @P1 BRA `(.L_x_5) ;  /* 0x0000000000301947 */ /* 0x000fea0003800000 */
[----:B-1----:R-:W1:Y:S01]  /*0330*/  LDS R2, [UR20+0x34] ;  /* 0x00003414ff027984 */ /* 0x002e620008000800 */
[----:B------:R-:W3:Y:S03]  /*0340*/  LDC.64 R4, c[0x0][0x238] ;  /* 0x00008e00ff047b82 */ /* 0x000ee60000000a00 */
[----:B--2---:R-:W2:Y:S01]  /*0350*/  LDS R0, [UR20+0x1c] ;  /* 0x00001c14ff007984 */ /* 0x004ea20008000800 */
[C---:B---3--:R-:W-:Y:S01]  /*0360*/  SHF.L.U64.HI R5, R4.reuse, 0x1, R5 ;  /* 0x0000000104057819 */ /* 0x048fe20000010205 */
[----:B------:R-:W-:-:S03]  /*0370*/  IMAD.SHL.U32 R4, R4, 0x2, RZ ;  /* 0x0000000204047824 */ /* 0x000fc600078e00ff */
[--C-:B------:R-:W-:Y:S02]  /*0380*/  SHF.R.U32.HI R7, RZ, 0x4, R5.reuse ;  /* 0x00000004ff077819 */ /* 0x100fe40000011605 */
[----:B------:R-:W-:-:S05]  /*0390*/  SHF.R.U64 R4, R4, 0x4, R5 ;  /* 0x0000000404047819 */ /* 0x000fca0000001205 */
[----:B------:R3:W-:Y:S01]  /*03a0*/  STS [UR20+0xc], R4 ;  /* 0x00000c04ff007988 */ /* 0x0007e20008000814 */
[----:B-1----:R-:W-:Y:S02]  /*03b0*/  LOP3.LUT R2, R2, 0x7, RZ, 0xb8, !PT ;  /* 0x0000000702027812 */ /* 0x002fe400078eb8ff */
[----:B--2---:R-:W-:-:S03]  /*03c0*/  LOP3.LUT R0, R0, 0xf, R7, 0xb8, !PT ;  /* 0x0000000f00007812 */ /* 0x004fc600078eb807 */
[----:B------:R3:W-:Y:S04]  /*03d0*/  STS [UR20+0x34], R2 ;  /* 0x00003402ff007988 */ /* 0x0007e80008000814 */
[----:B------:R3:W-:Y:S02]  /*03e0*/  STS [UR20+0x1c], R0 ;  /* 0x00001c00ff007988 */ /* 0x0007e40008000814 */
.L_x_5:
[----:B------:R-:W-:Y:S05]  /*03f0*/  BSYNC B0 ;  /* 0x0000000000007941 */ /* 0x000fea0003800000 */
.L_x_4:
[----:B------:R-:W-:Y:S04]  /*0400*/  BSSY B1, `(.L_x_6) ;  /* 0x000001b000017945 */ /* 0x000fe80003800000 */
[----:B------:R-:W-:Y:S01]  /*0410*/  BSSY B0, `(.L_x_7) ;  /* 0x0000016000007945 */ /* 0x000fe20003800000 */
[----:B-123--:R-:W-:-:S03]  /*0420*/  IMAD.MOV.U32 R0, RZ, RZ, RZ ;  /* 0x000000ffff007224 */ /* 0x00efc600078e00ff */
[----:B------:R-:W-:Y:S05]  /*0430*/  @P1 BRA `(.L_x_8) ;  /* 0x0000000000201947 */ /* 0x000fea0003800000 */
[----:B------:R-:W1:Y:S02]  /*0440*/  LDS R2, [UR20+0x34] ;  /* 0x00003414ff027984 */ /* 0x000e640008000800 */
[----:B-1----:R-:W-:-:S05]  /*0450*/  LOP3.LUT R2, R2, 0x38, RZ, 0xb8, !PT ;  /* 0x0000003802027812 */ /* 0x002fca00078eb8ff */
[----:B------:R1:W-:Y:S01]  /*0460*/  STS [UR20+0x34], R2 ;  /* 0x00003402ff007988 */ /* 0x0003e20008000814 */
[----:B------:R-:W-:Y:S05]  /*0470*/  @P1 BRA `(.L_x_9) ;  /* 0x0000000000201947 */ /* 0x000fea0003800000 */
[----:B-1----:R-:W1:Y:S01]  /*0480*/  LDS R2, [UR20+0x8] ;  /* 0x00000814ff027984 */ /* 0x002e620008000800 */
[----:B------:R-:W-:-:S05]  /*0490*/  IMAD.MOV.U32 R5, RZ, RZ, 0x780 ;  /* 0x00000780ff057424 */ /* 0x000fca00078e00ff */
[----:B-1----:R-:W-:-:S05]  /*04a0*/  LOP3.LUT R2, R2, 0x500, R5, 0xd8, !PT ;  /* 0x0000050002027812 */ /* 0x002fca00078ed805 */
[----:B------:R1:W-:Y:S02]  /*04b0*/  STS [UR20+0x8], R2 ;  /* 0x00000802ff007988 */ /* 0x0003e40008000814 */
.L_x_8:
[----:B------:R-:W-:Y:S05]  /*04c0*/  @P1 BRA `(.L_x_10) ;  /* 0x0000000000281947 */ /* 0x000fea0003800000 */
[----:B-1----:R-:W1:Y:S02]  /*04d0*/  LDS R2, [UR20+0x8] ;  /* 0x00000814ff027984 */ /* 0x002e640008000800 */
[----:B-1----:R-:W-:-:S05]  /*04e0*/  LOP3.LUT R2, R2, 0x1800, RZ, 0xb8, !PT ;  /* 0x0000180002027812 */ /* 0x002fca00078eb8ff */
[----:B------:R2:W-:Y:S02]  /*04f0*/  STS [UR20+0x8], R2 ;  /* 0x00000802ff007988 */ /* 0x0005e40008000814 */
.L_x_9:
[----:B------:R-:W-:Y:S05]  /*0500*/  @P1 BREAK B0 ;  /* 0x0000000000001942 */ /* 0x000fea0003800000 */
[----:B------:R-:W-:Y:S05]  /*0510*/  @P1 BRA `(.L_x_11) ;  /* 0x0000000000241947 */ /* 0x000fea0003800000 */
[----:B------:R-:W3:Y:S01]  /*0520*/  LDS R5, [UR20+0x8] ;  /* 0x00000814ff057984 */ /* 0x000ee20008000800 */
[----:B-12---:R-:W-:-:S05]  /*0530*/  IMAD.MOV.U32 R2, RZ, RZ, 0x6000 ;  /* 0x00006000ff027424 */ /* 0x006fca00078e00ff */
[----:B---3--:R-:W-:-:S04]  /*0540*/  LOP3.LUT R2, R5, 0x4000, R2, 0xd8, !PT ;  /* 0x0000400005027812 */ /* 0x008fc800078ed802 */
[----:B------:R-:W-:-:S05]  /*0550*/  LOP3.LUT R2, R2, 0x400000, RZ, 0xb8, !PT ;  /* 0x0040000002027812 */ /* 0x000fca00078eb8ff */
[----:B------:R2:W-:Y:S02]  /*0560*/  STS [UR20+0x8], R2 ;  /* 0x00000802ff007988 */ /* 0x0005e40008000814 */
.L_x_10:
[----:B------:R-:W-:Y:S05]  /*0570*/  BSYNC B0 ;  /* 0x0000000000007941 */ /* 0x000fea0003800000 */
.L_x_7:
[----:B-12---:R-:W1:Y:S02]  /*0580*/  @!P1 LDS R2, [UR20+0x8] ;  /* 0x00000814ff029984 */ /* 0x006e640008000800 */
[----:B-1----:R-:W-:-:S05]  /*0590*/  @!P1 LOP3.LUT R2, R2, 0x8000, RZ, 0xb8, !PT ;  /* 0x0000800002029812 */ /* 0x002fca00078eb8ff */
[----:B------:R3:W-:Y:S02]  /*05a0*/  @!P1 STS [UR20+0x8], R2 ;  /* 0x00000802ff009988 */ /* 0x0007e40008000814 */
.L_x_11:
[----:B------:R-:W-:Y:S05]  /*05b0*/  BSYNC B1 ;  /* 0x0000000000017941 */ /* 0x000fea0003800000 */
.L_x_6:
[----:B------:R-:W-:Y:S05]  /*05c0*/  WARPSYNC.ALL ;  /* 0x0000000000007948 */ /* 0x000fea0003800000 */
[----:B------:R-:W4:Y:S02]  /*05d0*/  LDC R7, c[0x0][0x22c] ;  /* 0x00008b00ff077b82 */ /* 0x000f240000000800 */
[----:B----4-:R-:W-:Y:S01]  /*05e0*/  VIADD R7, R7, 0xffffffff ;  /* 0xffffffff07077836 */ /* 0x010fe20000000000 */
[----:B------:R-:W-:Y:S06]  /*05f0*/  @P0 BRA `(.L_x_12) ;  /* 0x0000000000280947 */ /* 0x000fec0003800000 */
[----:B-123--:R-:W1:Y:S01]  /*0600*/  S2R R2, SR_LANEID ;  /* 0x0000000000027919 */ /* 0x00ee620000000000 */
[----:B------:R-:W-:Y:S05]  /*0610*/  WARPSYNC.ALL ;  /* 0x0000000000007948 */ /* 0x000fea0003800000 */
[----:B-1----:R-:W-:-:S05]  /*0620*/  IMAD.SHL.U32 R2, R2, 0x4, RZ ;  /* 0x0000000402027824 */ /* 0x002fca00078e00ff */
[----:B------:R-:W1:Y:S01]  /*0630*/  LDS R9, [R2+UR20] ;  /* 0x0000001402097984 */ /* 0x000e620008000800 */
[----:B------:R-:W-:-:S05]  /*0640*/  IADD3 R4, P2, R2, UR22, RZ ;  /* 0x0000001602047c10 */ /* 0x000fca000ff5e0ff */
[----:B------:R-:W-:-:S05]  /*0650*/  IMAD.X R5, RZ, RZ, UR23, P2 ;  /* 0x00000017ff057e24 */ /* 0x000fca00090e06ff */
[----:B-1----:R4:W5:Y:S01]  /*0660*/  ATOMG.E.EXCH.STRONG.GPU PT, RZ, [R4], R9 ;  /* 0x0000000904ff73a8 */ /* 0x00296200041ee100 */
[----:B------:R-:W-:-:S04]  /*0670*/  DEPBAR {5,4,3,2,1,0} ;  /* 0x0000003f0000791a */ /* 0x000fc80000000000 */
[----:B------:R4:W-:Y:S01]  /*0680*/  UTMACCTL.IV [UR22] ;  /* 0x00000000160079b9 */ /* 0x0009e20008000000 */
[----:B------:R-:W-:Y:S01]  /*0690*/  NOP ;  /* 0x0000000000007918 */ /* 0x000fe20000000000 */
.L_x_12:
[----:B------:R-:W-:Y:S05]  /*06a0*/  @P0 BRA `(.L_x_13) ;  /* 0x00000000000c0947 */ /* 0x000fea0003800000 */
[----:B------:R0:W-:Y:S01]  /*06b0*/  UTMACMDFLUSH ;  /* 0x00000000000079b7 */ /* 0x0001e20000000000 */
[----:B------:R-:W-:Y:S05]  /*06c0*/  @P0 BRA `(.L_x_13) ;  /* 0x0000000000040947 */ /* 0x000fea0003800000 */
[----:B------:R-:W-:-:S04]  /*06d0*/  DEPBAR.LE SB0, 0x0 ;  /* 0x000080000000791a */ /* 0x000fc80000000000 */
.L_x_13:
[----:B------:R-:W-:Y:S05]  /*06e0*/  WARPSYNC.ALL ;  /* 0x0000000000007948 */ /* 0x000fea0003800000 */
[----:B-----5:R-:W-:Y:S06]  /*06f0*/  BAR.SYNC.DEFER_BLOCKING 0x0 ;  /* 0x0000000000007b1d */ /* 0x020fec0000010000 */
[----:B------:R-:W-:Y:S02]  /*0700*/  BSSY B1, `(.L_x_14) ;  /* 0x000000b000017945 */ /* 0x000fe40003800000 */
[----:B------:R-:W-:Y:S06]  /*0710*/  BAR.SYNC.DEFER_BLOCKING 0x0 ;  /* 0x0000000000007b1d */ /* 0x000fec0000010000 */
[----:B------:R1:W-:Y:S01]  /*0720*/  @!P0 STS [R12], RZ ;  /* 0x000000ff0c008388 */ /* 0x0003e20000000800 */
[----:B------:R-:W-:Y:S01]  /*0730*/  NOP ;  /* 0x0000000000007918 */ /* 0x000fe20000000000 */
[----:B------:R-:W-:Y:S05]  /*0740*/  @P1 BRA `(.L_x_15) ;  /* 0x0000000000181947 */ /* 0x000fea0003800000 */
[----:B-123--:R-:W1:Y:S01]  /*0750*/  LDS R2, [UR20+0x8] ;  /* 0x00000814ff027984 */ /* 0x00ee620008000800 */
[----:B------:R-:W2:Y:S01]  /*0760*/  LDC.64 R10, c[0x0][0x218] ;  /* 0x00008600ff0a7b82 */ /* 0x000ea20000000a00 */
[----:B----4-:R-:W-:Y:S02]  /*0770*/  IMAD.MOV.U32 R5, RZ, RZ, 0x70 ;  /* 0x00000070ff057424 */ /* 0x010fe400078e00ff */
[----:B--2---:R2:W-:Y:S03]  /*0780*/  STS.64 [UR20], R10 ;  /* 0x0000000aff007988 */ /* 0x0045e60008000a14 */
[----:B-1----:R-:W-:-:S05]  /*0790*/  LOP3.LUT R2, R2, 0x10, R5, 0xd8, !PT ;  /* 0x0000001002027812 */ /* 0x002fca00078ed805 */
[----:B------:R2:W-:Y:S02]  /*07a0*/  STS [UR20+0x8], R2 ;  /* 0x00000802ff007988 */ /* 0x0005e40008000814 */
.L_x_15:
[----:B----4-:R-:W-:Y:S05]  /*07b0*/  BSYNC B1 ;  /* 0x0000000000017941 */ /* 0x010fea0003800000 */
.L_x_14:
[----:B------:R-:W-:Y:S04]  /*07c0*/  BSSY B1, `(.L_x_16) ;  /* 0x000000a000017945 */ /* 0x000fe80003800000 */
[----:B------:R-:W-:Y:S05]  /*07d0*/  @P1 BRA `(.L_x_17) ;  /* 0x0000000000201947 */ /* 0x000fea0003800000 */
[----:B-123--:R-:W1:Y:S01]  /*07e0*/  LDS R2, [UR20+0x34] ;  /* 0x00003414ff027984 */ /* 0x00ee620008000800 */
[----:B------:R-:W-:Y:S02]  /*07f0*/  IMAD.MOV.U32 R5, RZ, RZ, 0x3f000000 ;  /* 0x3f000000ff057424 */ /* 0x000fe400078e00ff */
[----:B------:R-:W-:Y:S01]  /*0800*/  @!P1 IMAD.MOV.U32 R4, RZ, RZ, 0x1f ;  /* 0x0000001fff049424 */ /* 0x000fe200078e00ff */
[----:B------:R-:W2:Y:S02]  /*0810*/  @!P1 LDS R9, [UR20+0x38] ;  /* 0x00003814ff099984 */ /* 0x000ea40008000800 */
[----:B-1----:R-:W-:Y:S02]  /*0820*/  LOP3.LUT R2, R2, 0xff000000, R5, 0xb8, !PT ;  /* 0xff00000002027812 */ /* 0x002fe400078eb805 */
[----:B--2---:R-:W-:-:S03]  /*0830*/  @!P1 LOP3.LUT R4, R9, 0xff, R4, 0xb8, !PT ;  /* 0x000000ff09049812 */ /* 0x004fc600078eb804 */
[----:B------:R4:W-:Y:S04]  /*0840*/  STS [UR20+0x34], R2 ;  /* 0x00003402ff007988 */ /* 0x0009e80008000814 */
[----:B------:R4:W-:Y:S02]  /*0850*/  @!P1 STS [UR20+0x38], R4 ;  /* 0x00003804ff009988 */ /* 0x0009e40008000814 */
.L_x_17:
[----:B------:R-:W-:Y:S05]  /*0860*/  BSYNC B1 ;  /* 0x0000000000017941 */ /* 0x000fea0003800000 */
.L_x_16:
[----:B------:R-:W-:Y:S04]  /*0870*/  BSSY B1, `(.L_x_18) ;  /* 0x0000004000017945 */ /* 0x000fe80003800000 */
[----:B------:R-:W-:Y:S05]  /*0880*/  @P1 BRA `(.L_x_19) ;  /* 0x0000000000081947 */ /* 0x000fea0003800000 */
[----:B------:R1:W-:Y:S04]  /*0890*/  STS [UR20+0x24], R8 ;  /* 0x00002408ff007988 */ /* 0x0003e80008000814 */
[----:B------:R1:W-:Y:S02]  /*08a0*/  STS [UR20+0x20], R7 ;  /* 0x00002007ff007988 */ /* 0x0003e40008000814 */
.L_x_19:
[----:B------:R-:W-:Y:S05]  /*08b0*/  BSYNC B1 ;  /* 0x0000000000017941 */ /* 0x000fea0003800000 */
.L_x_18:
[----:B------:R-:W-:Y:S04]  /*08c0*/  BSSY B1, `(.L_x_20) ;  /* 0x000000e000017945 */ /* 0x000fe80003800000 */
[----:B------:R-:W-:Y:S05]  /*08d0*/  @P1 BRA `(.L_x_21) ;  /* 0x0000000000301947 */ /* 0x000fea0003800000 */
[----:B----4-:R-:W4:Y:S01]  /*08e0*/  LDS R4, [UR20+0x34] ;  /* 0x00003414ff047984 */ /* 0x010f220008000800 */
[----:B--2---:R-:W2:Y:S03]  /*08f0*/  LDC.64 R10, c[0x0][0x240] ;  /* 0x00009000ff0a7b82 */ /* 0x004ea60000000a00 */
[----:B-1-3--:R-:W1:Y:S01]  /*0900*/  LDS R2, [UR20+0x1c] ;  /* 0x00001c14ff027984 */ /* 0x00ae620008000800 */
[C---:B--2---:R-:W-:Y:S01]  /*0910*/  SHF.L.U64.HI R8, R10.reuse, 0x1, R11 ;  /* 0x000000010a087819 */ /* 0x044fe2000001020b */
[----:B------:R-:W-:-:S03]  /*0920*/  IMAD.SHL.U32 R5, R10, 0x2, RZ ;  /* 0x000000020a057824 */ /* 0x000fc600078e00ff */
[--C-:B------:R-:W-:Y:S02]  /*0930*/  SHF.R.U32.HI R9, RZ, 0x4, R8.reuse ;  /* 0x00000004ff097819 */ /* 0x100fe40000011608 */
[----:B------:R-:W-:-:S05]  /*0940*/  SHF.R.U64 R5, R5, 0x4, R8 ;  /* 0x0000000405057819 */ /* 0x000fca0000001208 */
[----:B------:R2:W-:Y:S01]  /*0950*/  STS [UR20+0xc], R5 ;  /* 0x00000c05ff007988 */ /* 0x0005e20008000814 */
[----:B----4-:R-:W-:Y:S02]  /*0960*/  LOP3.LUT R4, R4, 0x7, RZ, 0xb8, !PT ;  /* 0x0000000704047812 */ /* 0x010fe400078eb8ff */
[----:B-1----:R-:W-:-:S03]  /*0970*/  LOP3.LUT R2, R2, 0xf, R9, 0xb8, !PT ;  /* 0x0000000f02027812 */ /* 0x002fc600078eb809 */
[----:B------:R2:W-:Y:S04]  /*0980*/  STS [UR20+0x34], R4 ;  /* 0x00003404ff007988 */ /* 0x0005e80008000814 */
[----:B------:R2:W-:Y:S02]  /*0990*/  STS [UR20+0x1c], R2 ;  /* 0x00001c02ff007988 */ /* 0x0005e40008000814 */
.L_x_21:
[----:B------:R-:W-:Y:S05]  /*09a0*/  BSYNC B1 ;  /* 0x0000000000017941 */ /* 0x000fea0003800000 */
.L_x_20:
[----:B------:R-:W-:Y:S04]  /*09b0*/  BSSY B2, `(.L_x_22) ;  /* 0x000001a000027945 */ /* 0x000fe80003800000 */
[----:B------:R-:W-:Y:S04]  /*09c0*/  BSSY B1, `(.L_x_23) ;  /* 0x0000015000017945 */ /* 0x000fe80003800000 */
[----:B------:R-:W-:Y:S05]  /*09d0*/  @P1 BRA `(.L_x_24) ;  /* 0x0000000000201947 */ /* 0x000fea0003800000 */
[----:B-1234-:R-:W1:Y:S02]  /*09e0*/  LDS R2, [UR20+0x34] ;  /* 0x00003414ff027984 */ /* 0x01ee640008000800 */
[----:B-1----:R-:W-:-:S05]  /*09f0*/  LOP3.LUT R2, R2, 0x38, RZ, 0xb8, !PT ;  /* 0x0000003802027812 */ /* 0x002fca00078eb8ff */
[----:B------:R1:W-:Y:S01]  /*0a00*/  STS [UR20+0x34], R2 ;  /* 0x00003402ff007988 */ /* 0x0003e20008000814 */
[----:B------:R-:W-:Y:S05]  /*0a10*/  @P1 BRA `(.L_x_25) ;  /* 0x0000000000201947 */ /* 0x000fea0003800000 */
[----:B-1----:R-:W1:Y:S01]  /*0a20*/  LDS R2, [UR20+0x8] ;  /* 0x00000814ff027984 */ /* 0x002e620008000800 */
[----:B------:R-:W-:-:S05]  /*0a30*/  IMAD.MOV.U32 R5, RZ, RZ, 0x780 ;  /* 0x00000780ff057424 */ /* 0x000fca00078e00ff */
[----:B-1----:R-:W-:-:S05]  /*0a40*/  LOP3.LUT R2, R2, 0x500, R5, 0xd8, !PT ;  /* 0x0000050002027812 */ /* 0x002fca00078ed805 */
[----:B------:R1:W-:Y:S02]  /*0a50*/  STS [UR20+0x8], R2 ;  /* 0x00000802ff007988 */ /* 0x0003e40008000814 */
.L_x_24:
[----:B------:R-:W-:Y:S05]  /*0a60*/  @P1 BRA `(.L_x_26) ;  /* 0x0000000000281947 */ /* 0x000fea0003800000 */
[----:B-1234-:R-:W1:Y:S02]  /*0a70*/  LDS R2, [UR20+0x8] ;  /* 0x00000814ff027984 */ /* 0x01ee640008000800 */
[----:B-1----:R-:W-:-:S05]  /*0a80*/  LOP3.LUT R2, R2, 0x1800, RZ, 0xb8, !PT ;  /* 0x0000180002027812 */ /* 0x002fca00078eb8ff */
[----:B------:R2:W-:Y:S02]  /*0a90*/  STS [UR20+0x8], R2 ;  /* 0x00000802ff007988 */ /* 0x0005e40008000814 */
.L_x_25:
[----:B------:R-:W-:Y:S05]  /*0aa0*/  @P1 BREAK B1 ;  /* 0x0000000000011942 */ /* 0x000fea0003800000 */
[----:B------:R-:W-:Y:S05]  /*0ab0*/  @P1 BRA `(.L_x_27) ;  /* 0x0000000000241947 */ /* 0x000fea0003800000 */
[----:B-12---:R-:W1:Y:S01]  /*0ac0*/  LDS R2, [UR20+0x8] ;  /* 0x00000814ff027984 */ /* 0x006e620008000800 */
[----:B------:R-:W-:-:S05]  /*0ad0*/  IMAD.MOV.U32 R5, RZ, RZ, 0x6000 ;  /* 0x00006000ff057424 */ /* 0x000fca00078e00ff */
[----:B-1----:R-:W-:-:S04]  /*0ae0*/  LOP3.LUT R2, R2, 0x6000, R5, 0xd8, !PT ;  /* 0x0000600002027812 */ /* 0x002fc800078ed805 */
[----:B------:R-:W-:-:S05]  /*0af0*/  LOP3.LUT R2, R2, 0x400000, RZ, 0xb8, !PT ;  /* 0x0040000002027812 */ /* 0x000fca00078eb8ff */
[----:B------:R1:W-:Y:S02]  /*0b00*/  STS [UR20+0x8], R2 ;  /* 0x00000802ff007988 */ /* 0x0003e40008000814 */
.L_x_26:
[----:B------:R-:W-:Y:S05]  /*0b10*/  BSYNC B1 ;  /* 0x0000000000017941 */ /* 0x000fea0003800000 */
.L_x_23:
[----:B-1234-:R-:W1:Y:S02]  /*0b20*/  @!P1 LDS R2, [UR20+0x8] ;  /* 0x00000814ff029984 */ /* 0x01ee640008000800 */
[----:B-1----:R-:W-:-:S05]  /*0b30*/  @!P1 LOP3.LUT R2, R2, 0x8000, RZ, 0xb8, !PT ;  /* 0x0000800002029812 */ /* 0x002fca00078eb8ff */
[----:B------:R3:W-:Y:S02]  /*0b40*/  @!P1 STS [UR20+0x8], R2 ;  /* 0x00000802ff009988 */ /* 0x0007e40008000814 */
.L_x_27:
[----:B------:R-:W-:Y:S05]  /*0b50*/  BSYNC B2 ;  /* 0x0000000000027941 */ /* 0x000fea0003800000 */
.L_x_22:
[----:B------:R-:W-:Y:S05]  /*0b60*/  WARPSYNC.ALL ;  /* 0x0000000000007948 */ /* 0x000fea0003800000 */
[----:B------:R-:W-:-:S04]  /*0b70*/  UIADD3 UR25, UR4, 0x80, URZ ;  /* 0x0000008004197890 */ /* 0x000fc8000fffe03f */
[----:B------:R-:W-:-:S04]  /*0b80*/  UIADD3 UR24, UP0, UR25, UR26, URZ ;  /* 0x0000001a19187290 */ /* 0x000fc8000ff1e03f */
[----:B------:R-:W-:Y:S01]  /*0b90*/  ULEA.HI.X.SX32 UR25, UR25, UR27, 0x1, UP0 ;  /* 0x0000001b19197291 */ /* 0x000fe200080f0e3f */
[----:B------:R-:W-:Y:S11]  /*0ba0*/  @P0 BRA `(.L_x_28) ;  /* 0x0000000000280947 */ /* 0x000ff60003800000 */
        /* <DEDUP_REMOVED lines=10> */
.L_x_28:
[----:B------:R-:W-:Y:S05]  /*0c50*/  @P0 BRA `(.L_x_29) ;  /* 0x00000000000c0947 */ /* 0x000fea0003800000 */
[----:B------:R0:W-:Y:S01]  /*0c60*/  UTMACMDFLUSH ;  /* 0x00000000000079b7 */ /* 0x0001e20000000000 */
[----:B------:R-:W-:Y:S05]  /*0c70*/  @P0 BRA `(.L_x_29) ;  /* 0x0000000000040947 */ /* 0x000fea0003800000 */
[----:B------:R-:W-:-:S04]  /*0c80*/  DEPBAR.LE SB0, 0x0 ;  /* 0x000080000000791a */ /* 0x000fc80000000000 */
.L_x_29:
        /* <DEDUP_REMOVED lines=8> */
[----:B----4-:R-:W2:Y:S01]  /*0d10*/  LDC.64 R8, c[0x0][0x220] ;  /* 0x00008800ff087b82 */ /* 0x010ea20000000a00 */
[----:B------:R-:W-:Y:S02]  /*0d20*/  IMAD.MOV.U32 R5, RZ, RZ, 0x70 ;  /* 0x00000070ff057424 */ /* 0x000fe400078e00ff */
[----:B--2---:R2:W-:Y:S03]  /*0d30*/  STS.64 [UR20], R8 ;  /* 0x00000008ff007988 */ /* 0x0045e60008000a14 */
[----:B-1----:R-:W-:-:S05]  /*0d40*/  LOP3.LUT R2, R2, 0x10, R5, 0xd8, !PT ;  /* 0x0000001002027812 */ /* 0x002fca00078ed805 */
[----:B------:R2:W-:Y:S02]  /*0d50*/  STS [UR20+0x8], R2 ;  /* 0x00000802ff007988 */ /* 0x0005e40008000814 */
.L_x_31:
[----:B----4-:R-:W-:Y:S05]  /*0d60*/  BSYNC B2 ;  /* 0x0000000000027941 */ /* 0x010fea0003800000 */
.L_x_30:
[----:B------:R-:W-:Y:S04]  /*0d70*/  BSSY B3, `(.L_x_32) ;  /* 0x0000011000037945 */ /* 0x000fe80003800000 */
[----:B------:R-:W-:Y:S04]  /*0d80*/  BSSY B2, `(.L_x_33) ;  /* 0x000000e000027945 */ /* 0x000fe80003800000 */
[----:B------:R-:W-:Y:S05]  /*0d90*/  @P1 BRA `(.L_x_34) ;  /* 0x0000000000241947 */ /* 0x000fea0003800000 */
[----:B-123--:R-:W1:Y:S01]  /*0da0*/  LDS R2, [UR20+0x34] ;  /* 0x00003414ff027984 */ /* 0x00ee620008000800 */
[----:B------:R-:W-:-:S05]  /*0db0*/  IMAD.MOV.U32 R5, RZ, RZ, 0x3f000000 ;  /* 0x3f000000ff057424 */ /* 0x000fca00078e00ff */
[----:B-1----:R-:W-:-:S05]  /*0dc0*/  LOP3.LUT R2, R2, 0xff000000, R5, 0xb8, !PT ;  /* 0xff00000002027812 */ /* 0x002fca00078eb805 */
[----:B------:R1:W-:Y:S01]  /*0dd0*/  STS [UR20+0x34], R2 ;  /* 0x00003402ff007988 */ /* 0x0003e20008000814 */
[----:B------:R-:W-:Y:S05]  /*0de0*/  @P1 BRA `(.L_x_35) ;  /* 0x00000000001c1947 */ /* 0x000fea0003800000 */
[----:B-1----:R-:W1:Y:S01]  /*0df0*/  LDS R2, [UR20+0x38] ;  /* 0x00003814ff027984 */ /* 0x002e620008000800 */
[----:B------:R-:W-:-:S05]  /*0e00*/  IMAD.MOV.U32 R5, RZ, RZ, 0x7f ;  /* 0x0000007fff057424 */ /* 0x000fca00078e00ff */
[----:B-1----:R-:W-:-:S05]  /*0e10*/  LOP3.LUT R2, R2, 0xff, R5, 0xb8, !PT ;  /* 0x000000ff02027812 */ /* 0x002fca00078eb805 */
[----:B------:R4:W-:Y:S02]  /*0e20*/  STS [UR20+0x38], R2 ;  /* 0x00003802ff007988 */ /* 0x0009e40008000814 */
.L_x_34:
[----:B------:R-:W-:Y:S05]  /*0e30*/  @P1 BREAK B2 ;  /* 0x0000000000021942 */ /* 0x000fea0003800000 */
[----:B------:R-:W-:Y:S05]  /*0e40*/  @P1 BRA `(.L_x_36) ;  /* 0x00000000000c1947 */ /* 0x000fea0003800000 */
[----:B------:R1:W-:Y:S02]  /*0e50*/  STS [UR20+0x20], R7 ;  /* 0x00002007ff007988 */ /* 0x0003e40008000814 */
.L_x_35:
[----:B------:R-:W-:Y:S05]  /*0e60*/  BSYNC B2 ;  /* 0x0000000000027941 */ /* 0x000fea0003800000 */
.L_x_33:
[----:B------:R1:W-:Y:S02]  /*0e70*/  @!P1 STS [UR20+0x24], R6 ;  /* 0x00002406ff009988 */ /* 0x0003e40008000814 */
.L_x_36:
[----:B------:R-:W-:Y:S05]  /*0e80*/  BSYNC B3 ;  /* 0x0000000000037941 */ /* 0x000fea0003800000 */
.L_x_32:
[----:B------:R-:W-:Y:S05]  /*0e90*/  WARPSYNC.ALL ;  /* 0x0000000000007948 */ /* 0x000fea0003800000 */
[----:B------:R-:W-:Y:S04]  /*0ea0*/  BSSY B3, `(.L_x_37) ;  /* 0x000000e000037945 */ /* 0x000fe80003800000 */
[----:B------:R-:W-:Y:S05]  /*0eb0*/  @P1 BRA `(.L_x_38) ;  /* 0x0000000000301947 */ /* 0x000fea0003800000 */
[----:B------:R-:W5:Y:S01]  /*0ec0*/  LDS R4, [UR20+0x34] ;  /* 0x00003414ff047984 */ /* 0x000f620008000800 */
[----:B--2---:R-:W2:Y:S03]  /*0ed0*/  LDC.64 R8, c[0x0][0x248] ;  /* 0x00009200ff087b82 */ /* 0x004ea60000000a00 */
[----:B-1-34-:R-:W1:Y:S01]  /*0ee0*/  LDS R2, [UR20+0x1c] ;  /* 0x00001c14ff027984 */ /* 0x01ae620008000800 */
[C---:B--2---:R-:W-:Y:S01]  /*0ef0*/  SHF.L.U64.HI R6, R8.reuse, 0x1, R9 ;  /* 0x0000000108067819 */ /* 0x044fe20000010209 */
[----:B------:R-:W-:-:S03]  /*0f00*/  IMAD.SHL.U32 R5, R8, 0x2, RZ ;  /* 0x0000000208057824 */ /* 0x000fc600078e00ff */
[--C-:B------:R-:W-:Y:S02]  /*0f10*/  SHF.R.U32.HI R7, RZ, 0x4, R6.reuse ;  /* 0x00000004ff077819 */ /* 0x100fe40000011606 */
[----:B------:R-:W-:-:S05]  /*0f20*/  SHF.R.U64 R5, R5, 0x4, R6 ;  /* 0x0000000405057819 */ /* 0x000fca0000001206 */
[----:B------:R2:W-:Y:S01]  /*0f30*/  STS [UR20+0xc], R5 ;  /* 0x00000c05ff007988 */ /* 0x0005e20008000814 */
[----:B-----5:R-:W-:Y:S02]  /*0f40*/  LOP3.LUT R4, R4, 0x7, RZ, 0xb8, !PT ;  /* 0x0000000704047812 */ /* 0x020fe400078eb8ff */
[----:B-1----:R-:W-:-:S03]  /*0f50*/  LOP3.LUT R2, R2, 0xf, R7, 0xb8, !PT ;  /* 0x0000000f02027812 */ /* 0x002fc600078eb807 */
[----:B------:R2:W-:Y:S04]  /*0f60*/  STS [UR20+0x34], R4 ;  /* 0x00003404ff007988 */ /* 0x0005e80008000814 */
[----:B------:R2:W-:Y:S02]  /*0f70*/  STS [UR20+0x1c], R2 ;  /* 0x00001c02ff007988 */ /* 0x0005e40008000814 */
.L_x_38:
[----:B------:R-:W-:Y:S05]  /*0f80*/  BSYNC B3 ;  /* 0x0000000000037941 */ /* 0x000fea0003800000 */
.L_x_37:
        /* <DEDUP_REMOVED lines=11> */
.L_x_41:
[----:B------:R-:W-:Y:S05]  /*1040*/  @P1 BRA `(.L_x_43) ;  /* 0x0000000000281947 */ /* 0x000fea0003800000 */
[----:B-1234-:R-:W1:Y:S02]  /*1050*/  LDS R2, [UR20+0x8] ;  /* 0x00000814ff027984 */ /* 0x01ee640008000800 */
[----:B-1----:R-:W-:-:S05]  /*1060*/  LOP3.LUT R2, R2, 0x1800, RZ, 0xb8, !PT ;  /* 0x0000180002027812 */ /* 0x002fca00078eb8ff */
[----:B------:R2:W-:Y:S02]  /*1070*/  STS [UR20+0x8], R2 ;  /* 0x00000802ff007988 */ /* 0x0005e40008000814 */
.L_x_42:
[----:B------:R-:W-:Y:S05]  /*1080*/  @P1 BREAK B4 ;  /* 0x0000000000041942 */ /* 0x000fea0003800000 */
[----:B------:R-:W-:Y:S05]  /*1090*/  @P1 BRA `(.L_x_44) ;  /* 0x0000000000241947 */ /* 0x000fea0003800000 */
[----:B-12---:R-:W1:Y:S01]  /*10a0*/  LDS R2, [UR20+0x8] ;  /* 0x00000814ff027984 */ /* 0x006e620008000800 */
[----:B------:R-:W-:-:S05]  /*10b0*/  IMAD.MOV.U32 R5, RZ, RZ, 0x6000 ;  /* 0x00006000ff057424 */ /* 0x000fca00078e00ff */
[----:B-1----:R-:W-:-:S04]  /*10c0*/  LOP3.LUT R2, R2, 0x6000, R5, 0xd8, !PT ;  /* 0x0000600002027812 */ /* 0x002fc800078ed805 */
[----:B------:R-:W-:-:S05]  /*10d0*/  LOP3.LUT R2, R2, 0x400000, RZ, 0xb8, !PT ;  /* 0x0040000002027812 */ /* 0x000fca00078eb8ff */
[----:B------:R1:W-:Y:S02]  /*10e0*/  STS [UR20+0x8], R2 ;  /* 0x00000802ff007988 */ /* 0x0003e40008000814 */
.L_x_43:
[----:B------:R-:W-:Y:S05]  /*10f0*/  BSYNC B4 ;  /* 0x0000000000047941 */ /* 0x000fea0003800000 */
.L_x_40:
[----:B-1234-:R-:W1:Y:S02]  /*1100*/  @!P1 LDS R2, [UR20+0x8] ;  /* 0x00000814ff029984 */ /* 0x01ee640008000800 */
[----:B-1----:R-:W-:-:S05]  /*1110*/  @!P1 LOP3.LUT R2, R2, 0x8000, RZ, 0xb8, !PT ;  /* 0x0000800002029812 */ /* 0x002fca00078eb8ff */
[----:B------:R3:W-:Y:S02]  /*1120*/  @!P1 STS [UR20+0x8], R2 ;  /* 0x00000802ff009988 */ /* 0x0007e40008000814 */
.L_x_44:
[----:B------:R-:W-:Y:S05]  /*1130*/  BSYNC B3 ;  /* 0x0000000000037941 */ /* 0x000fea0003800000 */
.L_x_39:
[----:B------:R-:W-:Y:S05]  /*1140*/  WARPSYNC.ALL ;  /* 0x0000000000007948 */ /* 0x000fea0003800000 */
[----:B------:R4:W-:Y:S01]  /*1150*/  STL [R1], RZ ;  /* 0x000000ff01007387 */ /* 0x0009e20000100800 */
[----:B------:R-:W-:Y:S01]  /*1160*/  UIADD3 UR4, UR4, 0x100, URZ ;  /* 0x0000010004047890 */ /* 0x000fe2000fffe03f */
[----:B------:R-:W-:Y:S02]  /*1170*/  ISETP.GE.AND P2, PT, R13, 0x1, PT ;  /* 0x000000010d00780c */ /* 0x000fe40003f46270 */
[----:B------:R-:W-:Y:S01]  /*1180*/  SHF.R.U32.HI R6, RZ, 0x5, R16 ;  /* 0x00000005ff067819 */ /* 0x000fe20000011610 */
[----:B------:R-:W-:-:S04]  /*1190*/  UIADD3 UR26, UP0, UR4, UR26, URZ ;  /* 0x0000001a041a7290 */ /* 0x000fc8000ff1e03f */
[----:B------:R-:W-:Y:S01]  /*11a0*/  ULEA.HI.X.SX32 UR27, UR4, UR27, 0x1, UP0 ;  /* 0x0000001b041b7291 */ /* 0x000fe200080f0e3f */
[----:B----4-:R-:W-:Y:S11]  /*11b0*/  @P0 BRA `(.L_x_45) ;  /* 0x0000000000280947 */ /* 0x010ff60003800000 */
        /* <DEDUP_REMOVED lines=10> */
.L_x_45:
[----:B------:R-:W-:Y:S05]  /*1260*/  @P0 BRA `(.L_x_46) ;  /* 0x00000000000c0947 */ /* 0x000fea0003800000 */
[----:B------:R0:W-:Y:S01]  /*1270*/  UTMACMDFLUSH ;  /* 0x00000000000079b7 */ /* 0x0001e20000000000 */
[----:B------:R-:W-:Y:S05]  /*1280*/  @P0 BRA `(.L_x_46) ;  /* 0x0000000000040947 */ /* 0x000fea0003800000 */
[----:B------:R-:W-:-:S04]  /*1290*/  DEPBAR.LE SB0, 0x0 ;  /* 0x000080000000791a */ /* 0x000fc80000000000 */
.L_x_46:
[----:B------:R1:W-:Y:S01]  /*12a0*/  STL [R1+0x4], RZ ;  /* 0x000004ff01007387 */ /* 0x0003e20000100800 */
[----:B------:R-:W-:Y:S05]  /*12b0*/  WARPSYNC.ALL ;  /* 0x0000000000007948 */ /* 0x000fea0003800000 */
[----:B------:R1:W-:Y:S01]  /*12c0*/  STL [R1+0x8], RZ ;  /* 0x000008ff01007387 */ /* 0x0003e20000100800 */
[----:B-----5:R-:W-:Y:S01]  /*12d0*/  VOTEU.ALL UP1, P1 ;  /* 0x00000000003f7886 */ /* 0x020fe20000820000 */
[----:B------:R-:W-:Y:S01]  /*12e0*/  UMOV UR4, 0x1 ;  /* 0x0000000100047882 */ /* 0x000fe20000000000 */
[----:B------:R-:W-:Y:S01]  /*12f0*/  VOTEU.ALL UP0, P1 ;  /* 0x00000000003f7886 */ /* 0x000fe20000800000 */
[----:B------:R1:W-:Y:S01]  /*1300*/  STL [R1+0xc], RZ ;  /* 0x00000cff01007387 */ /* 0x0003e20000100800 */
[----:B------:R-:W-:Y:S01]  /*1310*/  VOTEU.ALL UP2, P1 ;  /* 0x00000000003f7886 */ /* 0x000fe20000840000 */
[----:B------:R-:W-:-:S04]  /*1320*/  @!UP1 UIADD3 UR6, -UR4, 0x100000, URZ ;  /* 0x0010000004069890 */ /* 0x000fc8000fffe13f */
[----:B------:R-:W-:Y:S02]  /*1330*/  @!UP1 USHF.L.U32 UR7, UR6, 0xb, URZ ;  /* 0x0000000b06079899 */ /* 0x000fe4000800063f */
[----:B------:R-:W-:Y:S01]  /*1340*/  @!UP1 USHF.L.U32 UR6, UR6, 0x1, URZ ;  /* 0x0000000106069899 */ /* 0x000fe2000800063f */
[----:B------:R-:W-:Y:S01]  /*1350*/  R2UR UR28, R6 ;  /* 0x00000000061c72ca */ /* 0x000fe200000e0000 */
[----:B------:R1:W-:Y:S01]  /*1360*/  STL [R1+0x10], RZ ;  /* 0x000010ff01007387 */ /* 0x0003e20000100800 */
[----:B------:R-:W-:-:S04]  /*1370*/  @!UP1 UIADD3 UR8, -UR4, 0x100000, URZ ;  /* 0x0010000004089890 */ /* 0x000fc8000fffe13f */
[----:B------:R-:W-:Y:S02]  /*1380*/  @!UP1 USHF.L.U32 UR9, UR8, 0xb, URZ ;  /* 0x0000000b08099899 */ /* 0x000fe4000800063f */
[----:B------:R-:W-:Y:S01]  /*1390*/  @!UP1 USHF.L.U32 UR8, UR8, 0x1, URZ ;  /* 0x0000000108089899 */ /* 0x000fe2000800063f */
[----:B------:R-:W-:Y:S01]  /*13a0*/  CS2R R24, SRZ ;  /* 0x0000000000187805 */ /* 0x000fe2000001ff00 */
[----:B------:R-:W-:-:S04]  /*13b0*/  @!UP1 UIADD3 UR12, -UR4, 0x100000, URZ ;  /* 0x00100000040c9890 */ /* 0x000fc8000fffe13f */
[----:B------:R-:W-:Y:S02]  /*13c0*/  @!UP1 USHF.L.U32 UR13, UR12, 0xb, URZ ;  /* 0x0000000b0c0d9899 */ /* 0x000fe4000800063f */
[----:B------:R-:W-:Y:S01]  /*13d0*/  @!UP1 USHF.L.U32 UR12, UR12, 0x1, URZ ;  /* 0x000000010c0c9899 */ /* 0x000fe2000800063f */
[----:B------:R1:W-:Y:S01]  /*13e0*/  STL [R1+0x14], RZ ;  /* 0x000014ff01007387 */ /* 0x0003e20000100800 */
[----:B------:R-:W-:-:S04]  /*13f0*/  @!UP1 UIADD3 UR4, -UR4, 0x100000, URZ ;  /* 0x0010000004049890 */ /* 0x000fc8000fffe13f */
[----:B------:R-:W-:Y:S02]  /*1400*/  @!UP1 USHF.L.U32 UR5, UR4, 0xb, URZ ;  /* 0x0000000b04059899 */ /* 0x000fe4000800063f */
[----:B------:R-:W-:Y:S01]  /*1410*/  @!UP1 USHF.L.U32 UR4, UR4, 0x1, URZ ;  /* 0x0000000104049899 */ /* 0x000fe2000800063f */
[----:B------:R-:W-:Y:S01]  /*1420*/  CS2R R26, SRZ ;  /* 0x00000000001a7805 */ /* 0x000fe2000001ff00 */
[----:B------:R-:W-:Y:S01]  /*1430*/  VOTEU.ALL UP1, P1 ;  /* 0x00000000003f7886 */ /* 0x000fe20000820000 */
[----:B------:R1:W-:Y:S01]  /*1440*/  STL [R1+0x18], RZ ;  /* 0x000018ff01007387 */ /* 0x0003e20000100800 */
[----:B------:R-:W-:Y:S01]  /*1450*/  VOTEU.ALL UP3, P1 ;  /* 0x00000000003f7886 */ /* 0x000fe20000860000 */
[----:B------:R-:W-:Y:S01]  /*1460*/  USHF.L.U32 UR21, UR29, 0x8, URZ ;  /* 0x000000081d157899 */ /* 0x000fe2000800063f */
[----:B------:R-:W-:Y:S01]  /*1470*/  CS2R R28, SRZ ;  /* 0x00000000001c7805 */ /* 0x000fe2000001ff00 */
[----:B------:R1:W-:Y:S01]  /*1480*/  STL [R1+0x1c], RZ ;  /* 0x00001cff01007387 */ /* 0x0003e20000100800 */
[----:B------:R-:W-:Y:S01]  /*1490*/  USHF.L.U32 UR11, UR30, 0x7, URZ ;  /* 0x000000071e0b7899 */ /* 0x000fe2000800063f */
[----:B------:R-:W-:-:S02]  /*14a0*/  CS2R R30, SRZ ;  /* 0x00000000001e7805 */ /* 0x000fc4000001ff00 */
[----:B------:R-:W-:Y:S01]  /*14b0*/  CS2R R32, SRZ ;  /* 0x0000000000207805 */ /* 0x000fe2000001ff00 */
[----:B------:R1:W-:Y:S01]  /*14c0*/  STL [R1+0x20], RZ ;  /* 0x000020ff01007387 */ /* 0x0003e20000100800 */
[----:B------:R-:W-:Y:S02]  /*14d0*/  CS2R R34, SRZ ;  /* 0x0000000000227805 */ /* 0x000fe4000001ff00 */
[----:B------:R-:W-:Y:S02]  /*14e0*/  CS2R R36, SRZ ;  /* 0x0000000000247805 */ /* 0x000fe4000001ff00 */
[----:B------:R-:W-:Y:S01]  /*14f0*/  CS2R R38, SRZ ;  /* 0x0000000000267805 */ /* 0x000fe2000001ff00 */
[----:B------:R1:W-:Y:S01]  /*1500*/  STL [R1+0x24], RZ ;  /* 0x000024ff01007387 */ /* 0x0003e20000100800 */
[----:B------:R-:W-:Y:S02]  /*1510*/  CS2R R40, SRZ ;  /* 0x0000000000287805 */ /* 0x000fe4000001ff00 */
        /* <DEDUP_REMOVED lines=72> */
[----:B------:R-:W-:Y:S01]  /*19a0*/  CS2R R150, SRZ ;  /* 0x0000000000967805 */ /* 0x000fe2000001ff00 */
[----:B------:R1:W-:Y:S04]  /*19b0*/  STL [R1+0x70], RZ ;  /* 0x000070ff01007387 */ /* 0x0003e80000100800 */
        /* <DEDUP_REMOVED lines=16> */
[----:B------:R1:W-:Y:S01]  /*1ac0*/  STL [R1+0xb4], RZ ;  /* 0x0000b4ff01007387 */ /* 0x0003e20000100800 */
[----:B------:R-:W-:Y:S06]  /*1ad0*/  BAR.SYNC.DEFER_BLOCKING 0x0 ;  /* 0x0000000000007b1d */ /* 0x000fec0000010000 */
[----:B------:R1:W-:Y:S04]  /*1ae0*/  STL [R1+0xb8], RZ ;  /* 0x0000b8ff01007387 */ /* 0x0003e80000100800 */
[----:B------:R1:W-:Y:S04]  /*1af0*/  STL [R1+0xbc], RZ ;  /* 0x0000bcff01007387 */ /* 0x0003e80000100800 */
[----:B------:R1:W-:Y:S04]  /*1b00*/  STL [R1+0xc0], RZ ;  /* 0x0000c0ff01007387 */ /* 0x0003e80000100800 */
[----:B------:R1:W-:Y:S04]  /*1b10*/  STL [R1+0xc4], RZ ;  /* 0x0000c4ff01007387 */ /* 0x0003e80000100800 */
[----:B------:R1:W-:Y:S04]  /*1b20*/  STL [R1+0xc8], RZ ;  /* 0x0000c8ff01007387 */ /* 0x0003e80000100800 */
[----:B------:R-:W2:Y:S02]  /*1b30*/  FENCE.VIEW.ASYNC.S ;  /* 0x00000000000073c6 */ /* 0x000ea40000000000 */
[----:B--2---:R1:W2:Y:S02]  /*1b40*/  @!UP0 SYNCS.EXCH.64 URZ, [UR20+0x18000], UR6 ;  /* 0x01800006143f85b2 */ /* 0x0042a40008000100 */
        /* <DEDUP_REMOVED lines=20> */
[----:B--2---:R-:W-:Y:S06]  /*1c90*/  BAR.SYNC.DEFER_BLOCKING 0x0 ;  /* 0x0000000000007b1d */ /* 0x004fec0000010000 */
[----:B------:R1:W-:Y:S04]  /*1ca0*/  STL [R1+0x11c], RZ ;  /* 0x00011cff01007387 */ /* 0x0003e80000100800 */
[----:B------:R1:W-:Y:S04]  /*1cb0*/  STL [R1+0x120], RZ ;  /* 0x000120ff01007387 */ /* 0x0003e80000100800 */
[----:B------:R1:W-:Y:S04]  /*1cc0*/  STL [R1+0x124], RZ ;  /* 0x000124ff01007387 */ /* 0x0003e80000100800 */
[----:B------:R1:W-:Y:S04]  /*1cd0*/  STL [R1+0x128], RZ ;  /* 0x000128ff01007387 */ /* 0x0003e80000100800 */
[----:B------:R1:W-:Y:S01]  /*1ce0*/  STL [R1+0x12c], RZ ;  /* 0x00012cff01007387 */ /* 0x0003e20000100800 */
[----:B------:R1:W2:Y:S03]  /*1cf0*/  @!UP1 SYNCS.EXCH.64 URZ, [UR20+0x18008], UR8 ;  /* 0x01800808143f95b2 */ /* 0x0002a60008000100 */
        /* <DEDUP_REMOVED lines=55> */
[----:B------:R1:W-:Y:S01]  /*2070*/  STL [R1+0x1fc], RZ ;  /* 0x0001fcff01007387 */ /* 0x0003e20000100800 */
[----:B------:R-:W-:Y:S05]  /*2080*/  @!P2 BRA `(.L_x_47) ;  /* 0x000000180088a947 */ /* 0x000fea0003800000 */
[----:B------:R1:W-:Y:S01]  /*2090*/  STL [R1], RZ ;  /* 0x000000ff01007387 */ /* 0x0003e20000100800 */
[----:B------:R-:W-:Y:S02]  /*20a0*/  CS2R R24, SRZ ;  /* 0x0000000000187805 */ /* 0x000fe4000001ff00 */
[----:B------:R-:W-:Y:S02]  /*20b0*/  CS2R R26, SRZ ;  /* 0x00000000001a7805 */ /* 0x000fe4000001ff00 */
[----:B------:R-:W-:Y:S01]  /*20c0*/  CS2R R28, SRZ ;  /* 0x00000000001c7805 */ /* 0x000fe2000001ff00 */
[----:B------:R1:W-:Y:S01]  /*20d0*/  STL [R1+0x4], RZ ;  /* 0x000004ff01007387 */ /* 0x0003e20000100800 */
[----:B------:R-:W-:Y:S02]  /*20e0*/  CS2R R30, SRZ ;  /* 0x00000000001e7805 */ /* 0x000fe4000001ff00 */
[----:B------:R-:W-:Y:S02]  /*20f0*/  CS2R R32, SRZ ;  /* 0x0000000000207805 */ /* 0x000fe4000001ff00 */
[----:B------:R-:W-:Y:S01]  /*2100*/  CS2R R34, SRZ ;  /* 0x0000000000227805 */ /* 0x000fe2000001ff00 */
[----:B------:R1:W-:Y:S01]  /*2110*/  STL [R1+0x8], RZ ;  /* 0x000008ff01007387 */ /* 0x0003e20000100800 */
[----:B------:R-:W-:-:S02]  /*2120*/  CS2R R36, SRZ ;  /* 0x0000000000247805 */ /* 0x000fc4000001ff00 */
        /* <DEDUP_REMOVED lines=75> */
[----:B------:R-:W-:Y:S01]  /*25e0*/  CS2R R150, SRZ ;  /* 0x0000000000967805 */ /* 0x000fe2000001ff00 */
[----:B-1----:R-:W-:Y:S01]  /*25f0*/  UMOV UR4, URZ ;  /* 0x0000003f00047c82 */ /* 0x002fe20008000000 */
[----:B------:R-:W-:Y:S01]  /*2600*/  UMOV UR10, URZ ;  /* 0x0000003f000a7c82 */ /* 0x000fe20008000000 */
        /* <DEDUP_REMOVED lines=105> */
[----:B--2---:R1:W-:Y:S02]  /*2ca0*/  STL [R1+0x1fc], RZ ;  /* 0x0001fcff01007387 */ /* 0x0043e40000100800 */
.L_x_49:
[----:B------:R-:W-:Y:S01]  /*2cb0*/  BAR.SYNC.DEFER_BLOCKING 0x0 ;  /* 0x0000000000007b1d */ /* 0x000fe20000010000 */
[----:B------:R-:W-:Y:S01]  /*2cc0*/  ULEA UR16, UR4, UR20, 0x3 ;  /* 0x0000001404107291 */ /* 0x000fe2000f8e183f */
[----:B---3--:R-:W-:Y:S01]  /*2cd0*/  @!P1 IMAD.MOV.U32 R2, RZ, RZ, 0x6000 ;  /* 0x00006000ff029424 */ /* 0x008fe200078e00ff */
[----:B------:R-:W-:Y:S01]  /*2ce0*/  ELECT P0, URZ, PT ;  /* 0x00000000003f782f */ /* 0x000fe20003800000 */
[----:B------:R-:W-:-:S03]  /*2cf0*/  ULEA UR8, UR4, UR20, 0xd ;  /* 0x0000001404087291 */ /* 0x000fc6000f8e683f */
[----:B------:R-:W-:Y:S01]  /*2d00*/  ISETP.LT.U32.AND P0, PT, R3, 0x20, P0 ;  /* 0x000000200300780c */ /* 0x000fe20000701070 */
[----:B------:R-:W-:Y:S02]  /*2d10*/  UIADD3 UR9, UR16, 0x18000, URZ ;  /* 0x0001800010097890 */ /* 0x000fe4000fffe03f */
[----:B------:R-:W-:Y:S02]  /*2d20*/  UIADD3 UR8, UR8, 0x10000, URZ ;  /* 0x0001000008087890 */ /* 0x000fe4000fffe03f */
[----:B------:R-:W-:Y:S02]  /*2d30*/  ULEA UR5, UR4, UR20, 0xe ;  /* 0x0000001404057291 */ /* 0x000fe4000f8e703f */
[----:B------:R-:W-:Y:S01]  /*2d40*/  ULOP3.LUT UR14, UR28, 0x3, URZ, 0xc0, !UPT ;  /* 0x000000031c0e7892 */ /* 0x000fe2000f8ec03f */
[----:B------:R-:W-:Y:S01]  /*2d50*/  UMOV UR15, UR10 ;  /* 0x0000000a000f7c82 */ /* 0x000fe20008000000 */
[----:B------:R-:W-:Y:S02]  /*2d60*/  UMOV UR13, UR9 ;  /* 0x00000009000d7c82 */ /* 0x000fe40008000000 */
[----:B------:R-:W-:-:S02]  /*2d70*/  ULEA UR12, UR14, UR5, 0xc ;  /* 0x000000050e0c7291 */ /* 0x000fc4000f8e603f */
[----:B------:R-:W-:Y:S01]  /*2d80*/  VOTEU.ANY UP0, P0 ;  /* 0x00000000003f7886 */ /* 0x000fe20000000100 */
[----:B------:R-:W-:Y:S01]  /*2d90*/  VOTEU.ANY UP1, P0 ;  /* 0x00000000003f7886 */ /* 0x000fe20000020100 */
[----:B------:R-:W-:Y:S01]  /*2da0*/  ULEA UR14, UR14, UR21, 0x6 ;  /* 0x000000150e0e7291 */ /* 0x000fe2000f8e303f */
[----:B------:R2:W-:Y:S01]  /*2db0*/  @!P1 SYNCS.ARRIVE.TRANS64 RZ, [UR16+0x18000], R2 ;  /* 0x01800002ffff99a7 */ /* 0x0005e20008000010 */
[----:B------:R-:W-:Y:S06]  /*2dc0*/  BAR.SYNC.DEFER_BLOCKING 0x0 ;  /* 0x0000000000007b1d */ /* 0x000fec0000010000 */
[----:B------:R-:W-:Y:S01]  /*2dd0*/  @UP0 UMOV UR6, UR22 ;  /* 0x0000001600060c82 */ /* 0x000fe20008000000 */
[----:B------:R-:W-:Y:S01]  /*2de0*/  @UP0 UMOV UR7, UR23 ;  /* 0x0000001700070c82 */ /* 0x000fe20008000000 */
[----:B--2---:R-:W-:Y:S01]  /*2df0*/  SHF.L.U32 R2, R0, 0x1f, RZ ;  /* 0x0000001f00027819 */ /* 0x004fe200000006ff */
[----:B------:R2:W-:Y:S01]  /*2e00*/  @UP1 UTMALDG.2D [UR8], [UR6] ;  /* 0x00000008060015b4 */ /* 0x0005e20008008000 */
[----:B------:R3:W-:Y:S06]  /*2e10*/  MEMBAR.ALL.CTA ;  /* 0x0000000000007992 */ /* 0x0007ec0000008000 */
[----:B---3--:R-:W3:Y:S02]  /*2e20*/  FENCE.VIEW.ASYNC.S ;  /* 0x00000000000073c6 */ /* 0x008ee40000000000 */
[----:B---3--:R-:W-:Y:S06]  /*2e30*/  BAR.SYNC.DEFER_BLOCKING 0x0 ;  /* 0x0000000000007b1d */ /* 0x008fec0000010000 */
[----:B------:R2:W-:Y:S02]  /*2e40*/  UTMALDG.2D [UR12], [UR24] ;  /* 0x0000000c180075b4 */ /* 0x0005e40008008000 */
[----:B------:R-:W-:Y:S06]  /*2e50*/  BAR.SYNC.DEFER_BLOCKING 0x0 ;  /* 0x0000000000007b1d */ /* 0x000fec0000010000 */
[----:B------:R-:W3:Y:S02]  /*2e60*/  SYNCS.PHASECHK.TRANS64.TRYWAIT P0, [UR16+0x18000], R2 ;  /* 0x01800002ff0075a7 */ /* 0x000ee40008000150 */
[----:B--23--:R-:W-:Y:S05]  /*2e70*/  @!P0 BRA `(.L_x_48) ;  /* 0x00000020003c8947 */ /* 0x00cfea0003800000 */
.L_x_50:
[----:B------:R-:W-:Y:S01]  /*2e80*/  STL.64 [R1+0x268], R150 ;  /* 0x0002689601007387 */ /* 0x000fe20000100a00 */
[----:B------:R-:W-:Y:S01]  /*2e90*/  USHF.R.U32.HI UR5, URZ, 0x4, UR5 ;  /* 0x000000043f057899 */ /* 0x000fe20008011605 */
[----:B------:R-:W2:Y:S02]  /*2ea0*/  LDC R2, c[0x0][0x230] ;  /* 0x00008c00ff027b82 */ /* 0x000ea40000000800 */
[----:B------:R-:W-:Y:S04]  /*2eb0*/  STL.64 [R1+0x260], R148 ;  /* 0x0002609401007387 */ /* 0x000fe80000100a00 */
        /* <DEDUP_REMOVED lines=11> */
[----:B------:R3:W-:Y:S04]  /*2f70*/  STL.64 [R1+0x200], R124 ;  /* 0x0002007c01007387 */ /* 0x0007e80000100a00 */
[----:B---3--:R-:W3:Y:S04]  /*2f80*/  LDL.LU.64 R124, [R1] ;  /* 0x00000000017c7983 */ /* 0x008ee80000300a00 */
[----:B------:R-:W3:Y:S04]  /*2f90*/  LDL.LU.64 R126, [R1+0x8] ;  /* 0x00000800017e7983 */ /* 0x000ee80000300a00 */
        /* <DEDUP_REMOVED lines=61> */
[----:B------:R-:W3:Y:S01]  /*3370*/  LDL.LU.64 R250, [R1+0x1f8] ;  /* 0x0001f80001fa7983 */ /* 0x000ee20000300a00 */
[----:B------:R-:W-:-:S02]  /*3380*/  USGXT.U32 UR6, UR5, 0xe ;  /* 0x0000000e0506789a */ /* 0x000fc40008000000 */
[----:B------:R-:W-:Y:S02]  /*3390*/  USHF.R.U32.HI UR12, URZ, 0x4, UR8 ;  /* 0x000000043f0c7899 */ /* 0x000fe40008011608 */
[----:B------:R-:W-:Y:S02]  /*33a0*/  ULOP3.LUT UR14, UR6, 0x1000000, URZ, 0xfc, !UPT ;  /* 0x01000000060e7892 */ /* 0x000fe4000f8efc3f */
[----:B------:R-:W-:Y:S01]  /*33b0*/  USGXT.U32 UR12, UR12, 0xe ;  /* 0x0000000e0c0c789a */ /* 0x000fe20008000000 */
[----:B------:R-:W-:Y:S01]  /*33c0*/  UMOV UR15, 0x40000040 ;  /* 0x40000040000f7882 */ /* 0x000fe20000000000 */
[----:B------:R-:W-:Y:S02]  /*33d0*/  UMOV UR13, 0x80000020 ;  /* 0x80000020000d7882 */ /* 0x000fe40000000000 */
[----:B------:R-:W-:Y:S01]  /*33e0*/  UIADD3 UR16, UP0, UR12, 0x2, URZ ;  /* 0x000000020c107890 */ /* 0x000fe2000ff1e03f */
[----:B------:R-:W-:Y:S01]  /*33f0*/  UMOV UR5, URZ ;  /* 0x0000003f00057c82 */ /* 0x000fe20008000000 */
[----:B------:R-:W-:Y:S01]  /*3400*/  UMOV UR18, 0x1000080 ;  /* 0x0100008000127882 */ /* 0x000fe20000000000 */
[----:B------:R-:W-:Y:S01]  /*3410*/  UMOV UR19, 0x40000040 ;  /* 0x4000004000137882 */ /* 0x000fe20000000000 */
[----:B------:R-:W-:Y:S01]  /*3420*/  UMOV UR7, URZ ;  /* 0x0000003f00077c82 */ /* 0x000fe20008000000 */
[----:B------:R-:W-:-:S02]  /*3430*/  UIADD3.X UR17, UR5, -0x7fffffe0, URZ, UP0, !UPT ;  /* 0x8000002005117890 */ /* 0x000fc400087fe43f */
[----:B------:R-:W-:Y:S01]  /*3440*/  UIADD3.64 UR18, UR6, UR18, URZ ;  /* 0x0000001206127297 */ /* 0x000fe2000fffe03f */
[----:B---3--:R-:W-:-:S06]  /*3450*/  WARPGROUP.ARRIVE ;  /* 0x00000000000079c5 */ /* 0x008fcc0000000000 */
[----:B------:R-:W-:Y:S03]  /*3460*/  HGMMA.64x256x16.F32.BF16 R124, gdesc[UR12].tnspB, R124, gsb0 ;  /* 0x43e000000c7c79f0 */ /* 0x000fe6000800187c */
[----:B------:R-:W-:Y:S02]  /*3470*/  WARPGROUP.DEPBAR.LE gsb0, 0x0 ;  /* 0x00008000000079c5 */ /* 0x000fe40000010000 */
[----:B------:R-:W-:-:S15]  /*3480*/  WARPGROUP.ARRIVE ;  /* 0x00000000000079c5 */ /* 0x000fde0000000000 */
[----:B------:R-:W-:-:S08]  /*3490*/  NOP ;  /* 0x0000000000007918 */ /* 0x000fd00000000000 */
[----:B------:R-:W-:Y:S03]  /*34a0*/  HGMMA.64x256x16.F32.BF16 R124, gdesc[UR16].tnspB, R124, gsb0 ;  /* 0x43e00000107c79f0 */ /* 0x000fe6000800187c */
[----:B------:R-:W-:Y:S02]  /*34b0*/  WARPGROUP.DEPBAR.LE gsb0, 0x0 ;  /* 0x00008000000079c5 */ /* 0x000fe40000010000 */
[----:B------:R-:W-:Y:S04]  /*34c0*/  STL.64 [R1], R124 ;  /* 0x0000007c01007387 */ /* 0x000fe80000100a00 */
        /* <DEDUP_REMOVED lines=63> */
[----:B---3--:R-:W3:Y:S04]  /*38c0*/  LDL.LU.64 R150, [R1+0x268] ;  /* 0x0002680001967983 */ /* 0x008ee80000300a00 */
        /* <DEDUP_REMOVED lines=13> */
[----:B------:R-:W-:-:S02]  /*39a0*/  UIADD3.64 UR12, UR16, 0xfe, URZ ;  /* 0x000000fe100c7897 */ /* 0x000fc4000fffe03f */
[----:B------:R-:W-:Y:S02]  /*39b0*/  UIADD3.64 UR16, UR16, 0x100, URZ ;  /* 0x0000010010107897 */ /* 0x000fe4000fffe03f */
[----:B------:R-:W-:Y:S02]  /*39c0*/  UIADD3 UR10, UR10, 0x20, URZ ;  /* 0x000000200a0a7890 */ /* 0x000fe4000fffe03f */
[----:B------:R-:W-:-:S04]  /*39d0*/  UIADD3 UR4, UR4, 0x1, URZ ;  /* 0x0000000104047890 */ /* 0x000fc8000fffe03f */
[----:B--2---:R-:W-:Y:S01]  /*39e0*/  ISETP.LE.AND P0, PT, R2, UR10, PT ;  /* 0x0000000a02007c0c */ /* 0x004fe2000bf03270 */
[----:B------:R-:W-:-:S04]  /*39f0*/  UISETP.NE.U32.AND UP0, UPT, UR4, 0x4, UPT ;  /* 0x000000040400788c */ /* 0x000fc8000bf05070 */
[----:B------:R-:W-:Y:S02]  /*3a00*/  USEL UR5, URZ, 0x1, UP0 ;  /* 0x000000013f057887 */ /* 0x000fe40008000000 */
[----:B------:R-:W-:-:S04]  /*3a10*/  USEL UR4, UR4, URZ, UP0 ;  /* 0x0000003f04047287 */ /* 0x000fc80008000000 */
[----:B------:R-:W-:Y:S01]  /*3a20*/  LOP3.LUT R0, R0, UR5, RZ, 0x3c, !PT ;  /* 0x0000000500007c12 */ /* 0x000fe2000f8e3cff */
[----:B---3--:R-:W-:-:S06]  /*3a30*/  WARPGROUP.ARRIVE ;  /* 0x00000000000079c5 */ /* 0x008fcc0000000000 */
[----:B------:R-:W-:Y:S03]  /*3a40*/  HGMMA.64x256x16.F32.BF16 R24, gdesc[UR12].tnspB, R24, gsb0 ;  /* 0x43e000000c1879f0 */ /* 0x000fe60008001818 */
[----:B------:R-:W-:Y:S02]  /*3a50*/  WARPGROUP.DEPBAR.LE gsb0, 0x0 ;  /* 0x00008000000079c5 */ /* 0x000fe40000010000 */
[----:B------:R-:W-:-:S15]  /*3a60*/  WARPGROUP.ARRIVE ;  /* 0x00000000000079c5 */ /* 0x000fde0000000000 */
[----:B------:R-:W-:-:S08]  /*3a70*/  NOP ;  /* 0x0000000000007918 */ /* 0x000fd00000000000 */
[----:B------:R-:W-:Y:S03]  /*3a80*/  HGMMA.64x256x16.F32.BF16 R24, gdesc[UR16].tnspB, R24, gsb0 ;  /* 0x43e00000101879f0 */ /* 0x000fe60008001818 */
[----:B------:R-:W-:Y:S02]  /*3a90*/  WARPGROUP.DEPBAR.LE gsb0, 0x0 ;  /* 0x00008000000079c5 */ /* 0x000fe40000010000 */
[----:B-1----:R-:W-:Y:S05]  /*3aa0*/  @!P0 BRA `(.L_x_49) ;  /* 0xfffffff000808947 */ /* 0x002fea000383ffff */
.L_x_47:
[----:B------:R5:W-:Y:S04]  /*3ab0*/  STL [R1+0x20c], R148 ;  /* 0x00020c9401007387 */ /* 0x000be80000100800 */
[----:B------:R-:W3:Y:S01]  /*3ac0*/  LDL.LU R8, [R1] ;  /* 0x0000000001087983 */ /* 0x000ee20000300800 */
[----:B--2---:R-:W-:Y:S06]  /*3ad0*/  BAR.SYNC.DEFER_BLOCKING 0x0 ;  /* 0x0000000000007b1d */ /* 0x004fec0000010000 */
[----:B-----5:R-:W2:Y:S04]  /*3ae0*/  LDL.LU R148, [R1+0x4] ;  /* 0x0000040001947983 */ /* 0x020ea80000300800 */
[----:B------:R5:W-:Y:S04]  /*3af0*/  STL [R1+0x208], R149 ;  /* 0x0002089501007387 */ /* 0x000be80000100800 */
[----:B-----5:R-:W5:Y:S01]  /*3b00*/  LDL.LU R149, [R1+0xc] ;  /* 0x00000c0001957983 */ /* 0x020f620000300800 */
[----:B------:R-:W4:Y:S03]  /*3b10*/  @!P1 SYNCS.CCTL.IV [UR20+0x18000] ;  /* 0x01800000ff0099b1 */ /* 0x000f260008000014 */
[----:B------:R-:W5:Y:S04]  /*3b20*/  LDL.LU R9, [R1+0x8] ;  /* 0x0000080001097983 */ /* 0x000f680000300800 */
[----:B------:R1:W-:Y:S01]  /*3b30*/  STL [R1+0x204], R150 ;  /* 0x0002049601007387 */ /* 0x0003e20000100800 */
[----:B----4-:R-:W-:Y:S06]  /*3b40*/  BAR.SYNC.DEFER_BLOCKING 0x0 ;  /* 0x0000000000007b1d */ /* 0x010fec0000010000 */
[----:B-1----:R-:W4:Y:S04]  /*3b50*/  LDL.LU R150, [R1+0x14] ;  /* 0x0000140001967983 */ /* 0x002f280000300800 */
[----:B------:R-:W4:Y:S04]  /*3b60*/  LDL.LU R10, [R1+0x10] ;  /* 0x00001000010a7983 */ /* 0x000f280000300800 */
[----:B------:R1:W-:Y:S01]  /*3b70*/  STL [R1+0x200], R151 ;  /* 0x0002009701007387 */ /* 0x0003e20000100800 */
[----:B------:R-:W1:Y:S02]  /*3b80*/  @!P1 SYNCS.CCTL.IV [UR20+0x18008] ;  /* 0x01800800ff0099b1 */ /* 0x000e640008000014 */
[----:B-1----:R-:W-:Y:S06]  /*3b90*/  BAR.SYNC.DEFER_BLOCKING 0x0 ;  /* 0x0000000000007b1d */ /* 0x002fec0000010000 */
[----:B------:R-:W4:Y:S04]  /*3ba0*/  LDL.LU R151, [R1+0x1c] ;  /* 0x00001c0001977983 */ /* 0x000f280000300800 */
[----:B------:R-:W4:Y:S04]  /*3bb0*/  LDL.LU R11, [R1+0x18] ;  /* 0x00001800010b7983 */ /* 0x000f280000300800 */
[----:B------:R-:W4:Y:S04]  /*3bc0*/  LDL.LU R16, [R1+0x24] ;  /* 0x0000240001107983 */ /* 0x000f280000300800 */
[----:B------:R-:W4:Y:S04]  /*3bd0*/  LDL.LU R4, [R1+0x20] ;  /* 0x0000200001047983 */ /* 0x000f280000300800 */
[----:B------:R-:W4:Y:S01]  /*3be0*/  LDL.LU R3, [R1+0x2c] ;  /* 0x00002c0001037983 */ /* 0x000f220000300800 */
[----:B------:R-:W1:Y:S03]  /*3bf0*/  @!P1 SYNCS.CCTL.IV [UR20+0x18010] ;  /* 0x01801000ff0099b1 */ /* 0x000e660008000014 */
[----:B------:R-:W4:Y:S04]  /*3c00*/  LDL.LU R5, [R1+0x28] ;  /* 0x0000280001057983 */ /* 0x000f280000300800 */
        /* <DEDUP_REMOVED lines=115> */
[----:B---3--:R-:W3:Y:S01]  /*4340*/  LDL.LU R2, [R1+0x1f8] ;  /* 0x0001f80001027983 */ /* 0x008ee20000300800 */
[----:B--2---:R-:W-:-:S02]  /*4350*/  F2FP.BF16.F32.PACK_AB R8, R148, R8 ;  /* 0x000000089408723e */ /* 0x004fc400000010ff */
[----:B-----5:R-:W-:Y:S01]  /*4360*/  F2FP.BF16.F32.PACK_AB R9, R149, R9 ;  /* 0x000000099509723e */ /* 0x020fe200000010ff */
[----:B------:R-:W2:Y:S01]  /*4370*/  LDL.LU R148, [R1+0x20c] ;  /* 0x00020c0001947983 */ /* 0x000ea20000300800 */
[----:B----4-:R-:W-:Y:S02]  /*4380*/  F2FP.BF16.F32.PACK_AB R10, R150, R10 ;  /* 0x0000000a960a723e */ /* 0x010fe400000010ff */
[----:B------:R-:W-:Y:S01]  /*4390*/  F2FP.BF16.F32.PACK_AB R11, R151, R11 ;  /* 0x0000000b970b723e */ /* 0x000fe200000010ff */
[----:B------:R-:W2:Y:S04]  /*43a0*/  LDL.LU R149, [R1+0x208] ;  /* 0x0002080001957983 */ /* 0x000ea80000300800 */
[----:B------:R-:W4:Y:S04]  /*43b0*/  LDL.LU R150, [R1+0x204] ;  /* 0x0002040001967983 */ /* 0x000f280000300800 */
[----:B------:R-:W4:Y:S01]  /*43c0*/  LDL.LU R151, [R1+0x200] ;  /* 0x0002000001977983 */ /* 0x000f220000300800 */
[----:B------:R-:W-:Y:S01]  /*43d0*/  F2FP.BF16.F32.PACK_AB R4, R16, R4 ;  /* 0x000000041004723e */ /* 0x000fe200000010ff */
[----:B------:R-:W-:Y:S01]  /*43e0*/  ULOP3.LUT UR28, UR28, 0x3, URZ, 0xc0, !UPT ;  /* 0x000000031c1c7892 */ /* 0x000fe2000f8ec03f */
[----:B------:R-:W-:Y:S01]  /*43f0*/  F2FP.BF16.F32.PACK_AB R6, R0, R6 ;  /* 0x000000060006723e */ /* 0x000fe200000010ff */
[----:B------:R-:W5:Y:S01]  /*4400*/  S2R R16, SR_TID.X ;  /* 0x0000000000107919 */ /* 0x000f620000002100 */
[----:B------:R-:W-:Y:S01]  /*4410*/  F2FP.BF16.F32.PACK_AB R5, R3, R5 ;  /* 0x000000050305723e */ /* 0x000fe200000010ff */
[----:B------:R-:W-:Y:S01]  /*4420*/  ULEA UR4, UR28, UR20, 0xe ;  /* 0x000000141c047291 */ /* 0x000fe2000f8e703f */
[----:B------:R-:W-:Y:S01]  /*4430*/  F2FP.BF16.F32.PACK_AB R152, R243, R152 ;  /* 0x00000098f398723e */ /* 0x000fe200000010ff */
[----:B-1----:R-:W-:Y:S01]  /*4440*/  BAR.SYNC.DEFER_BLOCKING 0x0 ;  /* 0x0000000000007b1d */ /* 0x002fe20000010000 */
[----:B------:R-:W-:Y:S01]  /*4450*/  F2FP.BF16.F32.PACK_AB R153, R242, R153 ;  /* 0x00000099f299723e */ /* 0x000fe200000010ff */
[----:B------:R-:W-:Y:S01]  /*4460*/  ULEA UR5, UR28, UR21, 0x6 ;  /* 0x000000151c057291 */ /* 0x000fe2000f8e303f */
[----:B------:R-:W-:-:S02]  /*4470*/  F2FP.BF16.F32.PACK_AB R154, R241, R154 ;  /* 0x0000009af19a723e */ /* 0x000fc400000010ff */
[----:B------:R-:W-:Y:S02]  /*4480*/  ELECT P0, URZ, PT ;  /* 0x00000000003f782f */ /* 0x000fe40003800000 */
[----:B------:R-:W-:Y:S01]  /*4490*/  F2FP.BF16.F32.PACK_AB R155, R240, R155 ;  /* 0x0000009bf09b723e */ /* 0x000fe200000010ff */
[----:B------:R-:W-:Y:S01]  /*44a0*/  UMOV UR6, UR11 ;  /* 0x0000000b00067c82 */ /* 0x000fe20008000000 */
[----:B------:R-:W-:Y:S02]  /*44b0*/  F2FP.BF16.F32.PACK_AB R24, R25, R24 ;  /* 0x000000181918723e */ /* 0x000fe400000010ff */
[----:B------:R-:W-:Y:S02]  /*44c0*/  F2FP.BF16.F32.PACK_AB R25, R27, R26 ;  /* 0x0000001a1b19723e */ /* 0x000fe400000010ff */
[----:B------:R-:W-:Y:S02]  /*44d0*/  F2FP.BF16.F32.PACK_AB R56, R57, R56 ;  /* 0x000000383938723e */ /* 0x000fe400000010ff */
[----:B------:R-:W-:-:S02]  /*44e0*/  F2FP.BF16.F32.PACK_AB R26, R29, R28 ;  /* 0x0000001c1d1a723e */ /* 0x000fc400000010ff */
[----:B------:R-:W-:Y:S02]  /*44f0*/  F2FP.BF16.F32.PACK_AB R27, R31, R30 ;  /* 0x0000001e1f1b723e */ /* 0x000fe400000010ff */
[----:B------:R-:W-:Y:S02]  /*4500*/  F2FP.BF16.F32.PACK_AB R57, R59, R58 ;  /* 0x0000003a3b39723e */ /* 0x000fe400000010ff */
[----:B------:R-:W-:Y:S02]  /*4510*/  F2FP.BF16.F32.PACK_AB R88, R89, R88 ;  /* 0x000000585958723e */ /* 0x000fe400000010ff */
[----:B------:R-:W-:Y:S02]  /*4520*/  F2FP.BF16.F32.PACK_AB R58, R61, R60 ;  /* 0x0000003c3d3a723e */ /* 0x000fe400000010ff */
[----:B------:R-:W-:Y:S01]  /*4530*/  F2FP.BF16.F32.PACK_AB R59, R63, R62 ;  /* 0x0000003e3f3b723e */ /* 0x000fe200000010ff */
[----:B------:R-:W1:Y:S01]  /*4540*/  @!P1 SYNCS.CCTL.IV [UR20+0x18018] ;  /* 0x01801800ff0099b1 */ /* 0x000e620008000014 */
[----:B------:R-:W-:-:S02]  /*4550*/  F2FP.BF16.F32.PACK_AB R89, R91, R90 ;  /* 0x0000005a5b59723e */ /* 0x000fc400000010ff */
[----:B------:R-:W-:Y:S01]  /*4560*/  F2FP.BF16.F32.PACK_AB R120, R121, R120 ;  /* 0x000000787978723e */ /* 0x000fe200000010ff */
[C---:B-----5:R-:W-:Y:S01]  /*4570*/  IMAD.SHL.U32 R0, R16.reuse, 0x80, RZ ;  /* 0x0000008010007824 */ /* 0x060fe200078e00ff */
[----:B------:R-:W-:Y:S01]  /*4580*/  F2FP.BF16.F32.PACK_AB R168, R227, R168 ;  /* 0x000000a8e3a8723e */ /* 0x000fe200000010ff */
[----:B------:R-:W-:Y:S01]  /*4590*/  IMAD.SHL.U32 R3, R16, 0x10, RZ ;  /* 0x0000001010037824 */ /* 0x000fe200078e00ff */
[----:B------:R-:W-:Y:S02]  /*45a0*/  F2FP.BF16.F32.PACK_AB R90, R93, R92 ;  /* 0x0000005c5d5a723e */ /* 0x000fe400000010ff */
[----:B------:R-:W-:Y:S02]  /*45b0*/  LOP3.LUT R0, R0, 0x780, RZ, 0xc0, !PT ;  /* 0x0000078000007812 */ /* 0x000fe400078ec0ff */
[----:B------:R-:W-:Y:S02]  /*45c0*/  F2FP.BF16.F32.PACK_AB R91, R95, R94 ;  /* 0x0000005e5f5b723e */ /* 0x000fe400000010ff */
[----:B------:R-:W-:-:S02]  /*45d0*/  LOP3.LUT R3, R0, 0x70, R3, 0xf8, !PT ;  /* 0x0000007000037812 */ /* 0x000fc400078ef803 */
[----:B------:R-:W-:Y:S02]  /*45e0*/  F2FP.BF16.F32.PACK_AB R169, R226, R169 ;  /* 0x000000a9e2a9723e */ /* 0x000fe400000010ff */
[----:B------:R-:W-:Y:S01]  /*45f0*/  LOP3.LUT R3, R3, 0x10, R16, 0x78, !PT ;  /* 0x0000001003037812 */ /* 0x000fe200078e7810 */
[----:B------:R-:W-:Y:S01]  /*4600*/  IMAD.SHL.U32 R16, R16, 0x40, RZ ;  /* 0x0000004010107824 */ /* 0x000fe200078e00ff */
[----:B------:R-:W-:Y:S02]  /*4610*/  F2FP.BF16.F32.PACK_AB R121, R123, R122 ;  /* 0x0000007a7b79723e */ /* 0x000fe400000010ff */
[----:B------:R-:W-:Y:S02]  /*4620*/  F2FP.BF16.F32.PACK_AB R170, R225, R170 ;  /* 0x000000aae1aa723e */ /* 0x000fe400000010ff */
[----:B------:R-:W-:Y:S02]  /*4630*/  LOP3.LUT R3, R3, 0x1800, R16, 0xf8, !PT ;  /* 0x0000180003037812 */ /* 0x000fe400078ef810 */
[----:B------:R-:W-:-:S02]  /*4640*/  F2FP.BF16.F32.PACK_AB R122, R125, R124 ;  /* 0x0000007c7d7a723e */ /* 0x000fc400000010ff */
[----:B------:R-:W-:Y:S01]  /*4650*/  F2FP.BF16.F32.PACK_AB R123, R127, R126 ;  /* 0x0000007e7f7b723e */ /* 0x000fe200000010ff */
[----:B------:R-:W-:Y:S01]  /*4660*/  VIADD R0, R3, UR20 ;  /* 0x0000001403007c36 */ /* 0x000fe20008000000 */
[----:B------:R-:W-:Y:S02]  /*4670*/  F2FP.BF16.F32.PACK_AB R171, R224, R171 ;  /* 0x000000abe0ab723e */ /* 0x000fe400000010ff */
[----:B------:R-:W-:Y:S02]  /*4680*/  F2FP.BF16.F32.PACK_AB R7, R252, R7 ;  /* 0x00000007fc07723e */ /* 0x000fe400000010ff */
[----:B-1----:R1:W-:Y:S01]  /*4690*/  STSM.16.M88.4 [R0], R8 ;  /* 0x0000000800007844 */ /* 0x0023e20000000200 */
[----:B------:R-:W-:Y:S02]  /*46a0*/  F2FP.BF16.F32.PACK_AB R156, R239, R156 ;  /* 0x0000009cef9c723e */ /* 0x000fe400000010ff */
[----:B------:R-:W-:Y:S01]  /*46b0*/  F2FP.BF16.F32.PACK_AB R157, R238, R157 ;  /* 0x0000009dee9d723e */ /* 0x000fe200000010ff */
[----:B------:R-:W-:Y:S01]  /*46c0*/  STSM.16.M88.4 [R0+0x4000], R152 ;  /* 0x0040009800007844 */ /* 0x000fe20000000200 */
[----:B------:R-:W-:-:S02]  /*46d0*/  F2FP.BF16.F32.PACK_AB R158, R237, R158 ;  /* 0x0000009eed9e723e */ /* 0x000fc400000010ff */
[----:B------:R-:W-:Y:S01]  /*46e0*/  F2FP.BF16.F32.PACK_AB R159, R236, R159 ;  /* 0x0000009fec9f723e */ /* 0x000fe200000010ff */
[----:B------:R-:W-:Y:S01]  /*46f0*/  STSM.16.M88.4 [R0+0x8000], R168 ;  /* 0x008000a800007844 */ /* 0x000fe20000000200 */
[----:B------:R-:W-:Y:S02]  /*4700*/  F2FP.BF16.F32.PACK_AB R172, R223, R172 ;  /* 0x000000acdfac723e */ /* 0x000fe400000010ff */
[----:B------:R-:W-:Y:S02]  /*4710*/  F2FP.BF16.F32.PACK_AB R173, R222, R173 ;  /* 0x000000addead723e */ /* 0x000fe400000010ff */
[----:B------:R-:W-:Y:S02]  /*4720*/  F2FP.BF16.F32.PACK_AB R32, R33, R32 ;  /* 0x000000202120723e */ /* 0x000fe400000010ff */
[----:B------:R-:W-:Y:S02]  /*4730*/  F2FP.BF16.F32.PACK_AB R33, R35, R34 ;  /* 0x000000222321723e */ /* 0x000fe400000010ff */
[----:B------:R-:W-:-:S02]  /*4740*/  F2FP.BF16.F32.PACK_AB R64, R65, R64 ;  /* 0x000000404140723e */ /* 0x000fc400000010ff */
[----:B------:R-:W-:Y:S02]  /*4750*/  F2FP.BF16.F32.PACK_AB R174, R221, R174 ;  /* 0x000000aeddae723e */ /* 0x000fe400000010ff */
[----:B-1----:R-:W-:Y:S02]  /*4760*/  LOP3.LUT R8, R3, 0x40, RZ, 0x3c, !PT ;  /* 0x0000004003087812 */ /* 0x002fe400078e3cff */
[----:B------:R-:W-:Y:S02]  /*4770*/  F2FP.BF16.F32.PACK_AB R34, R37, R36 ;  /* 0x000000242522723e */ /* 0x000fe400000010ff */
[----:B------:R-:W-:Y:S01]  /*4780*/  F2FP.BF16.F32.PACK_AB R35, R39, R38 ;  /* 0x000000262723723e */ /* 0x000fe200000010ff */
[----:B------:R-:W-:Y:S01]  /*4790*/  VIADD R8, R8, UR20 ;  /* 0x0000001408087c36 */ /* 0x000fe20008000000 */
[----:B------:R-:W-:Y:S02]  /*47a0*/  F2FP.BF16.F32.PACK_AB R175, R220, R175 ;  /* 0x000000afdcaf723e */ /* 0x000fe400000010ff */
[----:B------:R-:W-:-:S02]  /*47b0*/  F2FP.BF16.F32.PACK_AB R65, R67, R66 ;  /* 0x000000424341723e */ /* 0x000fc400000010ff */
[----:B------:R-:W-:Y:S02]  /*47c0*/  F2FP.BF16.F32.PACK_AB R96, R97, R96 ;  /* 0x000000606160723e */ /* 0x000fe400000010ff */
[----:B------:R-:W-:Y:S02]  /*47d0*/  F2FP.BF16.F32.PACK_AB R66, R69, R68 ;  /* 0x000000444542723e */ /* 0x000fe400000010ff */
        /* <DEDUP_REMOVED lines=46> */
[----:B------:R-:W-:Y:S01]  /*4ac0*/  F2FP.BF16.F32.PACK_AB R166, R229, R166 ;  /* 0x000000a6e5a6723e */ /* 0x000fe200000010ff */
[----:B------:R-:W-:Y:S01]  /*4ad0*/  STSM.16.M88.4 [R0+0xc000], R184 ;  /* 0x00c000b800007844 */ /* 0x000fe20000000200 */
[----:B------:R-:W-:Y:S02]  /*4ae0*/  F2FP.BF16.F32.PACK_AB R167, R228, R167 ;  /* 0x000000a7e4a7723e */ /* 0x000fe400000010ff */
[----:B------:R-:W-:Y:S01]  /*4af0*/  F2FP.BF16.F32.PACK_AB R188, R207, R188 ;  /* 0x000000bccfbc723e */ /* 0x000fe200000010ff */
[----:B------:R-:W-:Y:S01]  /*4b00*/  STSM.16.M88.4 [R0+0x2000], R24 ;  /* 0x0020001800007844 */ /* 0x000fe20000000200 */
[----:B------:R-:W-:Y:S02]  /*4b10*/  F2FP.BF16.F32.PACK_AB R180, R215, R180 ;  /* 0x000000b4d7b4723e */ /* 0x000fe400000010ff */
[----:B------:R-:W-:Y:S01]  /*4b20*/  F2FP.BF16.F32.PACK_AB R181, R214, R181 ;  /* 0x000000b5d6b5723e */ /* 0x000fe200000010ff */
[----:B------:R-:W-:Y:S01]  /*4b30*/  STSM.16.M88.4 [R0+0x6000], R56 ;  /* 0x0060003800007844 */ /* 0x000fe20000000200 */
[----:B------:R-:W-:-:S02]  /*4b40*/  F2FP.BF16.F32.PACK_AB R182, R213, R182 ;  /* 0x000000b6d5b6723e */ /* 0x000fc400000010ff */
[----:B------:R-:W-:Y:S01]  /*4b50*/  F2FP.BF16.F32.PACK_AB R189, R206, R189 ;  /* 0x000000bdcebd723e */ /* 0x000fe200000010ff */
[----:B------:R-:W-:Y:S01]  /*4b60*/  STSM.16.M88.4 [R0+0xa000], R88 ;  /* 0x00a0005800007844 */ /* 0x000fe20000000200 */
[----:B------:R-:W-:Y:S02]  /*4b70*/  F2FP.BF16.F32.PACK_AB R183, R212, R183 ;  /* 0x000000b7d4b7723e */ /* 0x000fe400000010ff */
[----:B------:R-:W-:Y:S01]  /*4b80*/  F2FP.BF16.F32.PACK_AB R48, R49, R48 ;  /* 0x000000303130723e */ /* 0x000fe200000010ff */
[----:B------:R-:W-:Y:S01]  /*4b90*/  STSM.16.M88.4 [R0+0xe000], R120 ;  /* 0x00e0007800007844 */ /* 0x000fe20000000200 */
        /* <DEDUP_REMOVED lines=22> */
[----:B---3--:R-:W-:Y:S02]  /*4d00*/  F2FP.BF16.F32.PACK_AB R199, R17, R2 ;  /* 0x0000000211c7723e */ /* 0x008fe400000010ff */
[C---:B------:R-:W-:Y:S02]  /*4d10*/  LOP3.LUT R2, R3.reuse, 0x20, RZ, 0x3c, !PT ;  /* 0x0000002003027812 */ /* 0x040fe400078e3cff */
[----:B------:R-:W-:-:S03]  /*4d20*/  LOP3.LUT R3, R3, 0x60, RZ, 0x3c, !PT ;  /* 0x0000006003037812 */ /* 0x000fc600078e3cff */
[----:B------:R-:W-:Y:S01]  /*4d30*/  VIADD R2, R2, UR20 ;  /* 0x0000001402027c36 */ /* 0x000fe20008000000 */
[----:B--2---:R-:W-:Y:S01]  /*4d40*/  F2FP.BF16.F32.PACK_AB R146, R149, R148 ;  /* 0x000000949592723e */ /* 0x004fe200000010ff */
[----:B------:R-:W-:-:S03]  /*4d50*/  VIADD R3, R3, UR20 ;  /* 0x0000001403037c36 */ /* 0x000fc60008000000 */
[----:B------:R-:W-:Y:S04]  /*4d60*/  STSM.16.M88.4 [R2], R4 ;  /* 0x0000000402007844 */ /* 0x000fe80000000200 */
[----:B------:R-:W-:Y:S01]  /*4d70*/  STSM.16.M88.4 [R2+0x4000], R156 ;  /* 0x0040009c02007844 */ /* 0x000fe20000000200 */
[----:B----4-:R-:W-:-:S03]  /*4d80*/  F2FP.BF16.F32.PACK_AB R147, R151, R150 ;  /* 0x000000969793723e */ /* 0x010fc600000010ff */
[----:B------:R-:W-:Y:S04]  /*4d90*/  STSM.16.M88.4 [R2+0x8000], R172 ;  /* 0x008000ac02007844 */ /* 0x000fe80000000200 */
[----:B------:R-:W-:Y:S04]  /*4da0*/  STSM.16.M88.4 [R2+0xc000], R188 ;  /* 0x00c000bc02007844 */ /* 0x000fe80000000200 */
[----:B------:R-:W-:Y:S04]  /*4db0*/  STSM.16.M88.4 [R2+0x2000], R32 ;  /* 0x0020002002007844 */ /* 0x000fe80000000200 */
[----:B------:R-:W-:Y:S04]  /*4dc0*/  STSM.16.M88.4 [R2+0x6000], R64 ;  /* 0x0060004002007844 */ /* 0x000fe80000000200 */
[----:B------:R-:W-:Y:S04]  /*4dd0*/  STSM.16.M88.4 [R2+0xa000], R96 ;  /* 0x00a0006002007844 */ /* 0x000fe80000000200 */
[----:B------:R-:W-:Y:S04]  /*4de0*/  STSM.16.M88.4 [R2+0xe000], R128 ;  /* 0x00e0008002007844 */ /* 0x000fe80000000200 */
[----:B------:R-:W-:Y:S04]  /*4df0*/  STSM.16.M88.4 [R8], R12 ;  /* 0x0000000c08007844 */ /* 0x000fe80000000200 */
[----:B------:R-:W-:Y:S04]  /*4e00*/  STSM.16.M88.4 [R8+0x4000], R160 ;  /* 0x004000a008007844 */ /* 0x000fe80000000200 */
        /* <DEDUP_REMOVED lines=13> */
[----:B------:R-:W-:Y:S01]  /*4ee0*/  STSM.16.M88.4 [R3+0xe000], R144 ;  /* 0x00e0009003007844 */ /* 0x000fe20000000200 */
[----:B------:R1:W-:Y:S06]  /*4ef0*/  MEMBAR.ALL.CTA ;  /* 0x0000000000007992 */ /* 0x0003ec0000008000 */
[----:B-1----:R-:W1:Y:S02]  /*4f00*/  FENCE.VIEW.ASYNC.S ;  /* 0x00000000000073c6 */ /* 0x002e640000000000 */
[----:B-1----:R-:W-:Y:S06]  /*4f10*/  BAR.SYNC.DEFER_BLOCKING 0x0 ;  /* 0x0000000000007b1d */ /* 0x002fec0000010000 */
[----:B------:R1:W-:Y:S01]  /*4f20*/  UTMASTG.2D [UR4], [UR26] ;  /* 0x000000041a0073b5 */ /* 0x0003e20008008000 */
[----:B------:R0:W-:Y:S01]  /*4f30*/  UTMACMDFLUSH ;  /* 0x00000000000079b7 */ /* 0x0001e20000000000 */
[----:B------:R-:W-:-:S04]  /*4f40*/  DEPBAR.LE SB0, 0x0 ;  /* 0x000080000000791a */ /* 0x000fc80000000000 */
[----:B------:R-:W-:Y:S06]  /*4f50*/  BAR.SYNC.DEFER_BLOCKING 0x0 ;  /* 0x0000000000007b1d */ /* 0x000fec0000010000 */
[----:B-1----:R-:W-:Y:S05]  /*4f60*/  EXIT ;  /* 0x000000000000794d */ /* 0x002fea0003800000 */
.L_x_48:
[----:B------:R-:W2:Y:S02]  /*4f70*/  SYNCS.PHASECHK.TRANS64.TRYWAIT P0, [UR16+0x18000], R2 ;  /* 0x01800002ff0075a7 */ /* 0x000ea40008000150 */
[----:B--2---:R-:W-:Y:S05]  /*4f80*/  @!P0 BRA `(.L_x_48) ;  /* 0xfffffffc00f88947 */ /* 0x004fea000383ffff */
[----:B------:R-:W-:Y:S05]  /*4f90*/  BRA `(.L_x_50) ;  /* 0xffffffdc00b87947 */ /* 0x000fea000383ffff */
.L_x_51:
[----:B------:R-:W-:-:S00]  /*4fa0*/  BRA `(.L_x_51) ;  /* 0xfffffffc00fc7947 */ /* 0x000fc0000383ffff */
[----:B------:R-:W-:-:S00]  /*4fb0*/  NOP ;  /* 0x0000000000007918 */ /* 0x000fc00000000000 */
        /* <DEDUP_REMOVED lines=12> */
.L_x_52:


//--------------------- .nv.shared.gluon_wgmma    --------------------------
	.section	.nv.shared.gluon_wgmma,"aw",@nobits
	.sectionflags	@""
	.align	16
	.zero		1024


//--------------------- .nv.shared.reserved.0     --------------------------
	.section	.nv.shared.reserved.0,"aw",@nobits
	.weak		__nv_reservedSMEM_offset_0_alias
	.size		__nv_reservedSMEM_offset_0_alias, 0, 0
	.other		__nv_reservedSMEM_offset_0_alias,@"STO_CUDA_RESERVED_SHARED STV_DEFAULT"
__nv_reservedSMEM_offset_0_alias:
	.zero		0


//--------------------- .nv.constant0.gluon_wgmma --------------------------
	.section	.nv.constant0.gluon_wgmma,"a",@progbits
	.sectionflags	@""
	.align	4
.nv.constant0.gluon_wgmma:
	.zero		608


//--------------------- SYMBOLS --------------------------

	.type		.nv.reservedSmem.offset0,@object
	.size		.nv.reservedSmem.offset0,0x4
